//
// Generated by NVIDIA NVVM Compiler
//
// Compiler Build ID: CL-36424714
// Cuda compilation tools, release 13.0, V13.0.88
// Based on NVVM 20.0.0
//

.version 9.0
.target sm_100
.address_size 64

	// .globl	count_frequency

.visible .entry count_frequency(
	.param .u64 .ptr .align 1 count_frequency_param_0,
	.param .u64 .ptr .align 1 count_frequency_param_1,
	.param .u32 count_frequency_param_2,
	.param .u32 count_frequency_param_3
)
{
	.reg .pred 	%p<5>;
	.reg .b32 	%r<24>;
	.reg .b64 	%rd<9>;

	ld.param.u64 	%rd3, [count_frequency_param_0];
	ld.param.u64 	%rd4, [count_frequency_param_1];
	ld.param.u32 	%r12, [count_frequency_param_2];
	ld.param.u32 	%r13, [count_frequency_param_3];
	mov.u32 	%r14, %ctaid.x;
	mov.u32 	%r1, %ntid.x;
	mov.u32 	%r15, %tid.x;
	mad.lo.s32 	%r20, %r14, %r1, %r15;
	setp.ge.u32 	%p1, %r20, %r12;
	@%p1 bra 	$L__BB0_6;
	mul.lo.s32 	%r3, %r13, %r12;
	mov.u32 	%r16, %nctaid.x;
	mul.lo.s32 	%r4, %r1, %r16;
	cvta.to.global.u64 	%rd1, %rd4;
	cvta.to.global.u64 	%rd2, %rd3;
$L__BB0_2:
	setp.ge.u32 	%p2, %r20, %r3;
	mov.b32 	%r23, 0;
	@%p2 bra 	$L__BB0_5;
	mov.b32 	%r23, 0;
	mov.u32 	%r22, %r20;
$L__BB0_4:
	mul.wide.s32 	%rd5, %r22, 4;
	add.s64 	%rd6, %rd2, %rd5;
	ld.global.u32 	%r19, [%rd6];
	add.s32 	%r23, %r19, %r23;
	add.s32 	%r22, %r22, %r12;
	setp.lt.u32 	%p3, %r22, %r3;
	@%p3 bra 	$L__BB0_4;
$L__BB0_5:
	mul.wide.s32 	%rd7, %r20, 4;
	add.s64 	%rd8, %rd1, %rd7;
	st.global.u32 	[%rd8], %r23;
	add.s32 	%r20, %r20, %r4;
	setp.lt.u32 	%p4, %r20, %r12;
	@%p4 bra 	$L__BB0_2;
$L__BB0_6:
	ret;

}
	// .globl	count_frequency_matrix
.visible .entry count_frequency_matrix(
	.param .u64 .ptr .align 1 count_frequency_matrix_param_0,
	.param .u64 .ptr .align 1 count_frequency_matrix_param_1,
	.param .u64 .ptr .align 1 count_frequency_matrix_param_2,
	.param .u32 count_frequency_matrix_param_3,
	.param .u32 count_frequency_matrix_param_4,
	.param .u32 count_frequency_matrix_param_5,
	.param .u32 count_frequency_matrix_param_6
)
{
	.reg .pred 	%p<19>;
	.reg .b32 	%r<206>;
	.reg .b64 	%rd<83>;

	ld.param.u64 	%rd8, [count_frequency_matrix_param_0];
	ld.param.u64 	%rd9, [count_frequency_matrix_param_1];
	ld.param.u64 	%rd10, [count_frequency_matrix_param_2];
	ld.param.u32 	%r46, [count_frequency_matrix_param_3];
	ld.param.u32 	%r47, [count_frequency_matrix_param_4];
	ld.param.u32 	%r48, [count_frequency_matrix_param_5];
	ld.param.u32 	%r49, [count_frequency_matrix_param_6];
	cvta.to.global.u64 	%rd1, %rd8;
	cvta.to.global.u64 	%rd2, %rd9;
	cvta.to.global.u64 	%rd3, %rd10;
	mov.u32 	%r50, %ctaid.x;
	mov.u32 	%r51, %ntid.x;
	mov.u32 	%r52, %tid.x;
	mad.lo.s32 	%r1, %r50, %r51, %r52;
	mov.u32 	%r53, %nctaid.x;
	mul.lo.s32 	%r2, %r51, %r53;
	setp.eq.s32 	%p1, %r49, 0;
	@%p1 bra 	$L__BB1_25;
	setp.ne.s32 	%p2, %r48, 0;
	@%p2 bra 	$L__BB1_7;
	mov.b32 	%r186, 0;
$L__BB1_3:
	setp.ge.u32 	%p16, %r1, %r47;
	mov.b32 	%r189, 0;
	@%p16 bra 	$L__BB1_6;
	mov.b32 	%r189, 0;
	mov.u32 	%r188, %r1;
$L__BB1_5:
	add.s32 	%r189, %r189, 1;
	add.s32 	%r188, %r188, %r2;
	setp.lt.u32 	%p17, %r188, %r47;
	@%p17 bra 	$L__BB1_5;
$L__BB1_6:
	mad.lo.s32 	%r185, %r186, %r2, %r1;
	mul.wide.s32 	%rd80, %r185, 4;
	add.s64 	%rd81, %rd3, %rd80;
	st.global.u32 	[%rd81], %r189;
	add.s32 	%r186, %r186, 1;
	setp.eq.s32 	%p18, %r186, %r49;
	@%p18 bra 	$L__BB1_25;
	bra.uni 	$L__BB1_3;
$L__BB1_7:
	and.b32  	%r10, %r48, 15;
	add.s32 	%r11, %r10, -1;
	and.b32  	%r12, %r48, 7;
	add.s32 	%r13, %r12, -1;
	and.b32  	%r14, %r48, -16;
	and.b32  	%r15, %r48, 3;
	neg.s32 	%r16, %r14;
	mov.b32 	%r190, 0;
	add.s64 	%rd4, %rd2, 32;
$L__BB1_8:
	setp.ge.u32 	%p3, %r1, %r47;
	mov.b32 	%r205, 0;
	@%p3 bra 	$L__BB1_24;
	mov.b32 	%r205, 0;
	mov.u32 	%r191, %r1;
$L__BB1_10:
	setp.lt.u32 	%p4, %r48, 16;
	mul.lo.s32 	%r20, %r191, %r46;
	mov.b32 	%r199, 0;
	mov.u32 	%r204, %r199;
	@%p4 bra 	$L__BB1_13;
	mov.b32 	%r204, 0;
	mov.u64 	%rd82, %rd4;
	mov.u32 	%r193, %r16;
$L__BB1_12:
	.pragma "nounroll";
	ld.global.u32 	%r60, [%rd82+-32];
	add.s32 	%r61, %r60, %r20;
	mul.wide.u32 	%rd11, %r61, 4;
	add.s64 	%rd12, %rd1, %rd11;
	ld.global.u32 	%r62, [%rd12];
	add.s32 	%r63, %r62, %r204;
	ld.global.u32 	%r64, [%rd82+-28];
	add.s32 	%r65, %r64, %r20;
	mul.wide.u32 	%rd13, %r65, 4;
	add.s64 	%rd14, %rd1, %rd13;
	ld.global.u32 	%r66, [%rd14];
	add.s32 	%r67, %r66, %r63;
	ld.global.u32 	%r68, [%rd82+-24];
	add.s32 	%r69, %r68, %r20;
	mul.wide.u32 	%rd15, %r69, 4;
	add.s64 	%rd16, %rd1, %rd15;
	ld.global.u32 	%r70, [%rd16];
	add.s32 	%r71, %r70, %r67;
	ld.global.u32 	%r72, [%rd82+-20];
	add.s32 	%r73, %r72, %r20;
	mul.wide.u32 	%rd17, %r73, 4;
	add.s64 	%rd18, %rd1, %rd17;
	ld.global.u32 	%r74, [%rd18];
	add.s32 	%r75, %r74, %r71;
	ld.global.u32 	%r76, [%rd82+-16];
	add.s32 	%r77, %r76, %r20;
	mul.wide.u32 	%rd19, %r77, 4;
	add.s64 	%rd20, %rd1, %rd19;
	ld.global.u32 	%r78, [%rd20];
	add.s32 	%r79, %r78, %r75;
	ld.global.u32 	%r80, [%rd82+-12];
	add.s32 	%r81, %r80, %r20;
	mul.wide.u32 	%rd21, %r81, 4;
	add.s64 	%rd22, %rd1, %rd21;
	ld.global.u32 	%r82, [%rd22];
	add.s32 	%r83, %r82, %r79;
	ld.global.u32 	%r84, [%rd82+-8];
	add.s32 	%r85, %r84, %r20;
	mul.wide.u32 	%rd23, %r85, 4;
	add.s64 	%rd24, %rd1, %rd23;
	ld.global.u32 	%r86, [%rd24];
	add.s32 	%r87, %r86, %r83;
	ld.global.u32 	%r88, [%rd82+-4];
	add.s32 	%r89, %r88, %r20;
	mul.wide.u32 	%rd25, %r89, 4;
	add.s64 	%rd26, %rd1, %rd25;
	ld.global.u32 	%r90, [%rd26];
	add.s32 	%r91, %r90, %r87;
	ld.global.u32 	%r92, [%rd82];
	add.s32 	%r93, %r92, %r20;
	mul.wide.u32 	%rd27, %r93, 4;
	add.s64 	%rd28, %rd1, %rd27;
	ld.global.u32 	%r94, [%rd28];
	add.s32 	%r95, %r94, %r91;
	ld.global.u32 	%r96, [%rd82+4];
	add.s32 	%r97, %r96, %r20;
	mul.wide.u32 	%rd29, %r97, 4;
	add.s64 	%rd30, %rd1, %rd29;
	ld.global.u32 	%r98, [%rd30];
	add.s32 	%r99, %r98, %r95;
	ld.global.u32 	%r100, [%rd82+8];
	add.s32 	%r101, %r100, %r20;
	mul.wide.u32 	%rd31, %r101, 4;
	add.s64 	%rd32, %rd1, %rd31;
	ld.global.u32 	%r102, [%rd32];
	add.s32 	%r103, %r102, %r99;
	ld.global.u32 	%r104, [%rd82+12];
	add.s32 	%r105, %r104, %r20;
	mul.wide.u32 	%rd33, %r105, 4;
	add.s64 	%rd34, %rd1, %rd33;
	ld.global.u32 	%r106, [%rd34];
	add.s32 	%r107, %r106, %r103;
	ld.global.u32 	%r108, [%rd82+16];
	add.s32 	%r109, %r108, %r20;
	mul.wide.u32 	%rd35, %r109, 4;
	add.s64 	%rd36, %rd1, %rd35;
	ld.global.u32 	%r110, [%rd36];
	add.s32 	%r111, %r110, %r107;
	ld.global.u32 	%r112, [%rd82+20];
	add.s32 	%r113, %r112, %r20;
	mul.wide.u32 	%rd37, %r113, 4;
	add.s64 	%rd38, %rd1, %rd37;
	ld.global.u32 	%r114, [%rd38];
	add.s32 	%r115, %r114, %r111;
	ld.global.u32 	%r116, [%rd82+24];
	add.s32 	%r117, %r116, %r20;
	mul.wide.u32 	%rd39, %r117, 4;
	add.s64 	%rd40, %rd1, %rd39;
	ld.global.u32 	%r118, [%rd40];
	add.s32 	%r119, %r118, %r115;
	ld.global.u32 	%r120, [%rd82+28];
	add.s32 	%r121, %r120, %r20;
	mul.wide.u32 	%rd41, %r121, 4;
	add.s64 	%rd42, %rd1, %rd41;
	ld.global.u32 	%r122, [%rd42];
	add.s32 	%r204, %r122, %r119;
	add.s32 	%r193, %r193, 16;
	add.s64 	%rd82, %rd82, 64;
	setp.ne.s32 	%p5, %r193, 0;
	mov.u32 	%r199, %r14;
	@%p5 bra 	$L__BB1_12;
$L__BB1_13:
	setp.eq.s32 	%p6, %r10, 0;
	@%p6 bra 	$L__BB1_23;
	setp.lt.u32 	%p7, %r11, 7;
	@%p7 bra 	$L__BB1_16;
	mul.wide.u32 	%rd43, %r199, 4;
	add.s64 	%rd44, %rd2, %rd43;
	ld.global.u32 	%r124, [%rd44];
	add.s32 	%r125, %r124, %r20;
	mul.wide.u32 	%rd45, %r125, 4;
	add.s64 	%rd46, %rd1, %rd45;
	ld.global.u32 	%r126, [%rd46];
	add.s32 	%r127, %r126, %r204;
	ld.global.u32 	%r128, [%rd44+4];
	add.s32 	%r129, %r128, %r20;
	mul.wide.u32 	%rd47, %r129, 4;
	add.s64 	%rd48, %rd1, %rd47;
	ld.global.u32 	%r130, [%rd48];
	add.s32 	%r131, %r130, %r127;
	ld.global.u32 	%r132, [%rd44+8];
	add.s32 	%r133, %r132, %r20;
	mul.wide.u32 	%rd49, %r133, 4;
	add.s64 	%rd50, %rd1, %rd49;
	ld.global.u32 	%r134, [%rd50];
	add.s32 	%r135, %r134, %r131;
	ld.global.u32 	%r136, [%rd44+12];
	add.s32 	%r137, %r136, %r20;
	mul.wide.u32 	%rd51, %r137, 4;
	add.s64 	%rd52, %rd1, %rd51;
	ld.global.u32 	%r138, [%rd52];
	add.s32 	%r139, %r138, %r135;
	ld.global.u32 	%r140, [%rd44+16];
	add.s32 	%r141, %r140, %r20;
	mul.wide.u32 	%rd53, %r141, 4;
	add.s64 	%rd54, %rd1, %rd53;
	ld.global.u32 	%r142, [%rd54];
	add.s32 	%r143, %r142, %r139;
	ld.global.u32 	%r144, [%rd44+20];
	add.s32 	%r145, %r144, %r20;
	mul.wide.u32 	%rd55, %r145, 4;
	add.s64 	%rd56, %rd1, %rd55;
	ld.global.u32 	%r146, [%rd56];
	add.s32 	%r147, %r146, %r143;
	ld.global.u32 	%r148, [%rd44+24];
	add.s32 	%r149, %r148, %r20;
	mul.wide.u32 	%rd57, %r149, 4;
	add.s64 	%rd58, %rd1, %rd57;
	ld.global.u32 	%r150, [%rd58];
	add.s32 	%r151, %r150, %r147;
	ld.global.u32 	%r152, [%rd44+28];
	add.s32 	%r153, %r152, %r20;
	mul.wide.u32 	%rd59, %r153, 4;
	add.s64 	%rd60, %rd1, %rd59;
	ld.global.u32 	%r154, [%rd60];
	add.s32 	%r204, %r154, %r151;
	add.s32 	%r199, %r199, 8;
$L__BB1_16:
	setp.eq.s32 	%p8, %r12, 0;
	@%p8 bra 	$L__BB1_23;
	setp.lt.u32 	%p9, %r13, 3;
	@%p9 bra 	$L__BB1_19;
	mul.wide.u32 	%rd61, %r199, 4;
	add.s64 	%rd62, %rd2, %rd61;
	ld.global.u32 	%r156, [%rd62];
	add.s32 	%r157, %r156, %r20;
	mul.wide.u32 	%rd63, %r157, 4;
	add.s64 	%rd64, %rd1, %rd63;
	ld.global.u32 	%r158, [%rd64];
	add.s32 	%r159, %r158, %r204;
	ld.global.u32 	%r160, [%rd62+4];
	add.s32 	%r161, %r160, %r20;
	mul.wide.u32 	%rd65, %r161, 4;
	add.s64 	%rd66, %rd1, %rd65;
	ld.global.u32 	%r162, [%rd66];
	add.s32 	%r163, %r162, %r159;
	ld.global.u32 	%r164, [%rd62+8];
	add.s32 	%r165, %r164, %r20;
	mul.wide.u32 	%rd67, %r165, 4;
	add.s64 	%rd68, %rd1, %rd67;
	ld.global.u32 	%r166, [%rd68];
	add.s32 	%r167, %r166, %r163;
	ld.global.u32 	%r168, [%rd62+12];
	add.s32 	%r169, %r168, %r20;
	mul.wide.u32 	%rd69, %r169, 4;
	add.s64 	%rd70, %rd1, %rd69;
	ld.global.u32 	%r170, [%rd70];
	add.s32 	%r204, %r170, %r167;
	add.s32 	%r199, %r199, 4;
$L__BB1_19:
	setp.eq.s32 	%p10, %r15, 0;
	@%p10 bra 	$L__BB1_23;
	setp.eq.s32 	%p11, %r15, 1;
	mul.wide.u32 	%rd71, %r199, 4;
	add.s64 	%rd7, %rd2, %rd71;
	ld.global.u32 	%r171, [%rd7];
	add.s32 	%r172, %r171, %r20;
	mul.wide.u32 	%rd72, %r172, 4;
	add.s64 	%rd73, %rd1, %rd72;
	ld.global.u32 	%r173, [%rd73];
	add.s32 	%r204, %r173, %r204;
	@%p11 bra 	$L__BB1_23;
	setp.eq.s32 	%p12, %r15, 2;
	ld.global.u32 	%r174, [%rd7+4];
	add.s32 	%r175, %r174, %r20;
	mul.wide.u32 	%rd74, %r175, 4;
	add.s64 	%rd75, %rd1, %rd74;
	ld.global.u32 	%r176, [%rd75];
	add.s32 	%r204, %r176, %r204;
	@%p12 bra 	$L__BB1_23;
	ld.global.u32 	%r177, [%rd7+8];
	add.s32 	%r178, %r177, %r20;
	mul.wide.u32 	%rd76, %r178, 4;
	add.s64 	%rd77, %rd1, %rd76;
	ld.global.u32 	%r179, [%rd77];
	add.s32 	%r204, %r179, %r204;
$L__BB1_23:
	setp.eq.s32 	%p13, %r204, %r48;
	selp.u32 	%r180, 1, 0, %p13;
	add.s32 	%r205, %r205, %r180;
	add.s32 	%r191, %r191, %r2;
	setp.lt.u32 	%p14, %r191, %r47;
	@%p14 bra 	$L__BB1_10;
$L__BB1_24:
	mad.lo.s32 	%r181, %r190, %r2, %r1;
	mul.wide.s32 	%rd78, %r181, 4;
	add.s64 	%rd79, %rd3, %rd78;
	st.global.u32 	[%rd79], %r205;
	add.s32 	%r190, %r190, 1;
	setp.ne.s32 	%p15, %r190, %r49;
	@%p15 bra 	$L__BB1_8;
$L__BB1_25:
	ret;

}
	// .globl	count_frequency_table
.visible .entry count_frequency_table(
	.param .u64 .ptr .align 1 count_frequency_table_param_0,
	.param .u64 .ptr .align 1 count_frequency_table_param_1,
	.param .u32 count_frequency_table_param_2,
	.param .u32 count_frequency_table_param_3
)
{
	.reg .pred 	%p<4>;
	.reg .b32 	%r<17>;
	.reg .b64 	%rd<8>;

	ld.param.u64 	%rd3, [count_frequency_table_param_0];
	ld.param.u64 	%rd4, [count_frequency_table_param_1];
	ld.param.u32 	%r9, [count_frequency_table_param_2];
	ld.param.u32 	%r10, [count_frequency_table_param_3];
	mov.u32 	%r11, %ctaid.x;
	mov.u32 	%r1, %ntid.x;
	mov.u32 	%r12, %tid.x;
	mad.lo.s32 	%r16, %r11, %r1, %r12;
	setp.ge.u32 	%p1, %r16, %r9;
	@%p1 bra 	$L__BB2_4;
	mul.lo.s32 	%r3, %r10, %r9;
	mov.u32 	%r13, %nctaid.x;
	mul.lo.s32 	%r4, %r1, %r13;
	cvta.to.global.u64 	%rd1, %rd3;
	cvta.to.global.u64 	%rd2, %rd4;
$L__BB2_2:
	mov.u32 	%r6, %r16;
	setp.lt.u32 	%p2, %r6, %r3;
	add.s32 	%r16, %r6, %r9;
	@%p2 bra 	$L__BB2_2;
	mul.wide.s32 	%rd5, %r6, 4;
	add.s64 	%rd6, %rd1, %rd5;
	ld.global.u32 	%r14, [%rd6];
	add.s64 	%rd7, %rd2, %rd5;
	st.global.u32 	[%rd7], %r14;
	add.s32 	%r16, %r6, %r4;
	setp.lt.u32 	%p3, %r16, %r9;
	@%p3 bra 	$L__BB2_2;
$L__BB2_4:
	ret;

}


// ===== COMPILED SASS (sm_100) =====

	.target	sm_100

	.elftype	@"ET_EXEC"


//--------------------- .note.nv.tkinfo           --------------------------
	.section	.note.nv.tkinfo,"",@"SHT_NOTE"
	.sectionflags	@"SHF_NOTE_NV_TKINFO"
	.tkinfo
        /*0018*/ 	.word	0x00000002
        /*0030*/ 	.string	""
        /*0030*/ 	.string	"ptxas"
        /*0030*/ 	.string	"Cuda compilation tools, release 13.0, V13.0.88"
        /*0030*/ 	.string	"Build cuda_13.0.r13.0/compiler.36424714_0"
        /*0030*/ 	.string	"-arch sm_100 -m 64 "



//--------------------- .note.nv.cuinfo           --------------------------
	.section	.note.nv.cuinfo,"",@"SHT_NOTE"
	.sectionflags	@"SHF_NOTE_NV_CUINFO"
        /*0018*/ 	.short	0x0002
        /*001a*/ 	.short	0x0064
        /*001c*/ 	.short	0x0082
	.zero		2


//--------------------- .nv.info                  --------------------------
	.section	.nv.info,"",@"SHT_CUDA_INFO"
	.align	4


	//----- nvinfo : EIATTR_REGCOUNT
	.align		4
        /*0000*/ 	.byte	0x04, 0x2f
        /*0002*/ 	.short	(.L_1 - .L_0)
	.align		4
.L_0:
        /*0004*/ 	.word	index@(count_frequency)
        /*0008*/ 	.word	0x00000010


	//----- nvinfo : EIATTR_FRAME_SIZE
	.align		4
.L_1:
        /*000c*/ 	.byte	0x04, 0x11
        /*000e*/ 	.short	(.L_3 - .L_2)
	.align		4
.L_2:
        /*0010*/ 	.word	index@(count_frequency)
        /*0014*/ 	.word	0x00000000


	//----- nvinfo : EIATTR_REGCOUNT
	.align		4
.L_3:
        /*0018*/ 	.byte	0x04, 0x2f
        /*001a*/ 	.short	(.L_5 - .L_4)
	.align		4
.L_4:
        /*001c*/ 	.word	index@(count_frequency_matrix)
        /*0020*/ 	.word	0x00000020


	//----- nvinfo : EIATTR_FRAME_SIZE
	.align		4
.L_5:
        /*0024*/ 	.byte	0x04, 0x11
        /*0026*/ 	.short	(.L_7 - .L_6)
	.align		4
.L_6:
        /*0028*/ 	.word	index@(count_frequency_matrix)
        /*002c*/ 	.word	0x00000000


	//----- nvinfo : EIATTR_REGCOUNT
	.align		4
.L_7:
        /*0030*/ 	.byte	0x04, 0x2f
        /*0032*/ 	.short	(.L_9 - .L_8)
	.align		4
.L_8:
        /*0034*/ 	.word	index@(count_frequency_table)
        /*0038*/ 	.word	0x00000010


	//----- nvinfo : EIATTR_FRAME_SIZE
	.align		4
.L_9:
        /*003c*/ 	.byte	0x04, 0x11
        /*003e*/ 	.short	(.L_11 - .L_10)
	.align		4
.L_10:
        /*0040*/ 	.word	index@(count_frequency_table)
        /*0044*/ 	.word	0x00000000


	//----- nvinfo : EIATTR_MIN_STACK_SIZE
	.align		4
.L_11:
        /*0048*/ 	.byte	0x04, 0x12
        /*004a*/ 	.short	(.L_13 - .L_12)
	.align		4
.L_12:
        /*004c*/ 	.word	index@(count_frequency_table)
        /*0050*/ 	.word	0x00000000


	//----- nvinfo : EIATTR_MIN_STACK_SIZE
	.align		4
.L_13:
        /*0054*/ 	.byte	0x04, 0x12
        /*0056*/ 	.short	(.L_15 - .L_14)
	.align		4
.L_14:
        /*0058*/ 	.word	index@(count_frequency_matrix)
        /*005c*/ 	.word	0x00000000


	//----- nvinfo : EIATTR_MIN_STACK_SIZE
	.align		4
.L_15:
        /*0060*/ 	.byte	0x04, 0x12
        /*0062*/ 	.short	(.L_17 - .L_16)
	.align		4
.L_16:
        /*0064*/ 	.word	index@(count_frequency)
        /*0068*/ 	.word	0x00000000
.L_17:


//--------------------- .nv.compat                --------------------------
	.section	.nv.compat,"",@"SHT_CUDA_COMPAT_INFO"
	.align	4
        /*0000*/ 	.byte	0x02, 0x09, 0x00, 0x00, 0x02, 0x02, 0x01, 0x00, 0x02, 0x05, 0x05, 0x00, 0x03, 0x07, 0x01, 0x01
        /*0010*/ 	.byte	0x02, 0x03, 0x00, 0x00, 0x02, 0x06, 0x01, 0x00, 0x04, 0x0b, 0x08, 0x00, 0x09, 0x00, 0x00, 0x00
        /*0020*/ 	.byte	0x00, 0x00, 0x00, 0x00


//--------------------- .nv.info.count_frequency_table --------------------------
	.section	.nv.info.count_frequency_table,"",@"SHT_CUDA_INFO"
	.sectionflags	@""
	.align	4


	//----- nvinfo : EIATTR_CUDA_API_VERSION
	.align		4
        /*0000*/ 	.byte	0x04, 0x37
        /*0002*/ 	.short	(.L_19 - .L_18)
.L_18:
        /*0004*/ 	.word	0x00000082


	//----- nvinfo : EIATTR_KPARAM_INFO
	.align		4
.L_19:
        /*0008*/ 	.byte	0x04, 0x17
        /*000a*/ 	.short	(.L_21 - .L_20)
.L_20:
        /*000c*/ 	.word	0x00000000
        /*0010*/ 	.short	0x0003
        /*0012*/ 	.short	0x0014
        /*0014*/ 	.byte	0x00, 0xf0, 0x11, 0x00


	//----- nvinfo : EIATTR_KPARAM_INFO
	.align		4
.L_21:
        /*0018*/ 	.byte	0x04, 0x17
        /*001a*/ 	.short	(.L_23 - .L_22)
.L_22:
        /*001c*/ 	.word	0x00000000
        /*0020*/ 	.short	0x0002
        /*0022*/ 	.short	0x0010
        /*0024*/ 	.byte	0x00, 0xf0, 0x11, 0x00


	//----- nvinfo : EIATTR_KPARAM_INFO
	.align		4
.L_23:
        /*0028*/ 	.byte	0x04, 0x17
        /*002a*/ 	.short	(.L_25 - .L_24)
.L_24:
        /*002c*/ 	.word	0x00000000
        /*0030*/ 	.short	0x0001
        /*0032*/ 	.short	0x0008
        /*0034*/ 	.byte	0x00, 0xf5, 0x21, 0x00


	//----- nvinfo : EIATTR_KPARAM_INFO
	.align		4
.L_25:
        /*0038*/ 	.byte	0x04, 0x17
        /*003a*/ 	.short	(.L_27 - .L_26)
.L_26:
        /*003c*/ 	.word	0x00000000
        /*0040*/ 	.short	0x0000
        /*0042*/ 	.short	0x0000
        /*0044*/ 	.byte	0x00, 0xf5, 0x21, 0x00


	//----- nvinfo : EIATTR_SPARSE_MMA_MASK
	.align		4
.L_27:
        /*0048*/ 	.byte	0x03, 0x50
        /*004a*/ 	.short	0x0000


	//----- nvinfo : EIATTR_MAXREG_COUNT
	.align		4
        /*004c*/ 	.byte	0x03, 0x1b
        /*004e*/ 	.short	0x00ff


	//----- nvinfo : EIATTR_MERCURY_ISA_VERSION
	.align		4
        /*0050*/ 	.byte	0x03, 0x5f
        /*0052*/ 	.short	0x0101


	//----- nvinfo : EIATTR_VRC_CTA_INIT_COUNT
	.align		4
        /*0054*/ 	.byte	0x02, 0x4a
	.zero		1
	.zero		1


	//----- nvinfo : EIATTR_EXIT_INSTR_OFFSETS
	.align		4
        /*0058*/ 	.byte	0x04, 0x1c
        /*005a*/ 	.short	(.L_29 - .L_28)


	//   ....[0]....
.L_28:
        /*005c*/ 	.word	0x00000070


	//   ....[1]....
        /*0060*/ 	.word	0x000001d0


	//----- nvinfo : EIATTR_CRS_STACK_SIZE
	.align		4
.L_29:
        /*0064*/ 	.byte	0x04, 0x1e
        /*0066*/ 	.short	(.L_31 - .L_30)
.L_30:
        /*0068*/ 	.word	0x00000000


	//----- nvinfo : EIATTR_CBANK_PARAM_SIZE
	.align		4
.L_31:
        /*006c*/ 	.byte	0x03, 0x19
        /*006e*/ 	.short	0x0018


	//----- nvinfo : EIATTR_PARAM_CBANK
	.align		4
        /*0070*/ 	.byte	0x04, 0x0a
        /*0072*/ 	.short	(.L_33 - .L_32)
	.align		4
.L_32:
        /*0074*/ 	.word	index@(.nv.constant0.count_frequency_table)
        /*0078*/ 	.short	0x0380
        /*007a*/ 	.short	0x0018


	//----- nvinfo : EIATTR_SW_WAR
	.align		4
.L_33:
        /*007c*/ 	.byte	0x04, 0x36
        /*007e*/ 	.short	(.L_35 - .L_34)
.L_34:
        /*0080*/ 	.word	0x00000008
.L_35:


//--------------------- .nv.info.count_frequency_matrix --------------------------
	.section	.nv.info.count_frequency_matrix,"",@"SHT_CUDA_INFO"
	.sectionflags	@""
	.align	4


	//----- nvinfo : EIATTR_CUDA_API_VERSION
	.align		4
        /*0000*/ 	.byte	0x04, 0x37
        /*0002*/ 	.short	(.L_37 - .L_36)
.L_36:
        /*0004*/ 	.word	0x00000082


	//----- nvinfo : EIATTR_KPARAM_INFO
	.align		4
.L_37:
        /*0008*/ 	.byte	0x04, 0x17
        /*000a*/ 	.short	(.L_39 - .L_38)
.L_38:
        /*000c*/ 	.word	0x00000000
        /*0010*/ 	.short	0x0006
        /*0012*/ 	.short	0x0024
        /*0014*/ 	.byte	0x00, 0xf0, 0x11, 0x00


	//----- nvinfo : EIATTR_KPARAM_INFO
	.align		4
.L_39:
        /*0018*/ 	.byte	0x04, 0x17
        /*001a*/ 	.short	(.L_41 - .L_40)
.L_40:
        /*001c*/ 	.word	0x00000000
        /*0020*/ 	.short	0x0005
        /*0022*/ 	.short	0x0020
        /*0024*/ 	.byte	0x00, 0xf0, 0x11, 0x00


	//----- nvinfo : EIATTR_KPARAM_INFO
	.align		4
.L_41:
        /*0028*/ 	.byte	0x04, 0x17
        /*002a*/ 	.short	(.L_43 - .L_42)
.L_42:
        /*002c*/ 	.word	0x00000000
        /*0030*/ 	.short	0x0004
        /*0032*/ 	.short	0x001c
        /*0034*/ 	.byte	0x00, 0xf0, 0x11, 0x00


	//----- nvinfo : EIATTR_KPARAM_INFO
	.align		4
.L_43:
        /*0038*/ 	.byte	0x04, 0x17
        /*003a*/ 	.short	(.L_45 - .L_44)
.L_44:
        /*003c*/ 	.word	0x00000000
        /*0040*/ 	.short	0x0003
        /*0042*/ 	.short	0x0018
        /*0044*/ 	.byte	0x00, 0xf0, 0x11, 0x00


	//----- nvinfo : EIATTR_KPARAM_INFO
	.align		4
.L_45:
        /*0048*/ 	.byte	0x04, 0x17
        /*004a*/ 	.short	(.L_47 - .L_46)
.L_46:
        /*004c*/ 	.word	0x00000000
        /*0050*/ 	.short	0x0002
        /*0052*/ 	.short	0x0010
        /*0054*/ 	.byte	0x00, 0xf5, 0x21, 0x00


	//----- nvinfo : EIATTR_KPARAM_INFO
	.align		4
.L_47:
        /*0058*/ 	.byte	0x04, 0x17
        /*005a*/ 	.short	(.L_49 - .L_48)
.L_48:
        /*005c*/ 	.word	0x00000000
        /*0060*/ 	.short	0x0001
        /*0062*/ 	.short	0x0008
        /*0064*/ 	.byte	0x00, 0xf5, 0x21, 0x00


	//----- nvinfo : EIATTR_KPARAM_INFO
	.align		4
.L_49:
        /*0068*/ 	.byte	0x04, 0x17
        /*006a*/ 	.short	(.L_51 - .L_50)
.L_50:
        /*006c*/ 	.word	0x00000000
        /*0070*/ 	.short	0x0000
        /*0072*/ 	.short	0x0000
        /*0074*/ 	.byte	0x00, 0xf5, 0x21, 0x00


	//----- nvinfo : EIATTR_SPARSE_MMA_MASK
	.align		4
.L_51:
        /*0078*/ 	.byte	0x03, 0x50
        /*007a*/ 	.short	0x0000


	//----- nvinfo : EIATTR_MAXREG_COUNT
	.align		4
        /*007c*/ 	.byte	0x03, 0x1b
        /*007e*/ 	.short	0x00ff


	//----- nvinfo : EIATTR_MERCURY_ISA_VERSION
	.align		4
        /*0080*/ 	.byte	0x03, 0x5f
        /*0082*/ 	.short	0x0101


	//----- nvinfo : EIATTR_VRC_CTA_INIT_COUNT
	.align		4
        /*0084*/ 	.byte	0x02, 0x4a
	.zero		1
	.zero		1


	//----- nvinfo : EIATTR_EXIT_INSTR_OFFSETS
	.align		4
        /*0088*/ 	.byte	0x04, 0x1c
        /*008a*/ 	.short	(.L_53 - .L_52)


	//   ....[0]....
.L_52:
        /*008c*/ 	.word	0x00000050


	//   ....[1]....
        /*0090*/ 	.word	0x00000220


	//   ....[2]....
        /*0094*/ 	.word	0x00001020


	//----- nvinfo : EIATTR_CRS_STACK_SIZE
	.align		4
.L_53:
        /*0098*/ 	.byte	0x04, 0x1e
        /*009a*/ 	.short	(.L_55 - .L_54)
.L_54:
        /*009c*/ 	.word	0x00000000


	//----- nvinfo : EIATTR_CBANK_PARAM_SIZE
	.align		4
.L_55:
        /*00a0*/ 	.byte	0x03, 0x19
        /*00a2*/ 	.short	0x0028


	//----- nvinfo : EIATTR_PARAM_CBANK
	.align		4
        /*00a4*/ 	.byte	0x04, 0x0a
        /*00a6*/ 	.short	(.L_57 - .L_56)
	.align		4
.L_56:
        /*00a8*/ 	.word	index@(.nv.constant0.count_frequency_matrix)
        /*00ac*/ 	.short	0x0380
        /*00ae*/ 	.short	0x0028


	//----- nvinfo : EIATTR_SW_WAR
	.align		4
.L_57:
        /*00b0*/ 	.byte	0x04, 0x36
        /*00b2*/ 	.short	(.L_59 - .L_58)
.L_58:
        /*00b4*/ 	.word	0x00000008
.L_59:


//--------------------- .nv.info.count_frequency  --------------------------
	.section	.nv.info.count_frequency,"",@"SHT_CUDA_INFO"
	.sectionflags	@""
	.align	4


	//----- nvinfo : EIATTR_CUDA_API_VERSION
	.align		4
        /*0000*/ 	.byte	0x04, 0x37
        /*0002*/ 	.short	(.L_61 - .L_60)
.L_60:
        /*0004*/ 	.word	0x00000082


	//----- nvinfo : EIATTR_KPARAM_INFO
	.align		4
.L_61:
        /*0008*/ 	.byte	0x04, 0x17
        /*000a*/ 	.short	(.L_63 - .L_62)
.L_62:
        /*000c*/ 	.word	0x00000000
        /*0010*/ 	.short	0x0003
        /*0012*/ 	.short	0x0014
        /*0014*/ 	.byte	0x00, 0xf0, 0x11, 0x00


	//----- nvinfo : EIATTR_KPARAM_INFO
	.align		4
.L_63:
        /*0018*/ 	.byte	0x04, 0x17
        /*001a*/ 	.short	(.L_65 - .L_64)
.L_64:
        /*001c*/ 	.word	0x00000000
        /*0020*/ 	.short	0x0002
        /*0022*/ 	.short	0x0010
        /*0024*/ 	.byte	0x00, 0xf0, 0x11, 0x00


	//----- nvinfo : EIATTR_KPARAM_INFO
	.align		4
.L_65:
        /*0028*/ 	.byte	0x04, 0x17
        /*002a*/ 	.short	(.L_67 - .L_66)
.L_66:
        /*002c*/ 	.word	0x00000000
        /*0030*/ 	.short	0x0001
        /*0032*/ 	.short	0x0008
        /*0034*/ 	.byte	0x00, 0xf5, 0x21, 0x00


	//----- nvinfo : EIATTR_KPARAM_INFO
	.align		4
.L_67:
        /*0038*/ 	.byte	0x04, 0x17
        /*003a*/ 	.short	(.L_69 - .L_68)
.L_68:
        /*003c*/ 	.word	0x00000000
        /*0040*/ 	.short	0x0000
        /*0042*/ 	.short	0x0000
        /*0044*/ 	.byte	0x00, 0xf5, 0x21, 0x00


	//----- nvinfo : EIATTR_SPARSE_MMA_MASK
	.align		4
.L_69:
        /*0048*/ 	.byte	0x03, 0x50
        /*004a*/ 	.short	0x0000


	//----- nvinfo : EIATTR_MAXREG_COUNT
	.align		4
        /*004c*/ 	.byte	0x03, 0x1b
        /*004e*/ 	.short	0x00ff


	//----- nvinfo : EIATTR_MERCURY_ISA_VERSION
	.align		4
        /*0050*/ 	.byte	0x03, 0x5f
        /*0052*/ 	.short	0x0101


	//----- nvinfo : EIATTR_VRC_CTA_INIT_COUNT
	.align		4
        /*0054*/ 	.byte	0x02, 0x4a
	.zero		1
	.zero		1


	//----- nvinfo : EIATTR_EXIT_INSTR_OFFSETS
	.align		4
        /*0058*/ 	.byte	0x04, 0x1c
        /*005a*/ 	.short	(.L_71 - .L_70)


	//   ....[0]....
.L_70:
        /*005c*/ 	.word	0x00000070


	//   ....[1]....
        /*0060*/ 	.word	0x00000230


	//----- nvinfo : EIATTR_CRS_STACK_SIZE
	.align		4
.L_71:
        /*0064*/ 	.byte	0x04, 0x1e
        /*0066*/ 	.short	(.L_73 - .L_72)
.L_72:
        /*0068*/ 	.word	0x00000000


	//----- nvinfo : EIATTR_CBANK_PARAM_SIZE
	.align		4
.L_73:
        /*006c*/ 	.byte	0x03, 0x19
        /*006e*/ 	.short	0x0018


	//----- nvinfo : EIATTR_PARAM_CBANK
	.align		4
        /*0070*/ 	.byte	0x04, 0x0a
        /*0072*/ 	.short	(.L_75 - .L_74)
	.align		4
.L_74:
        /*0074*/ 	.word	index@(.nv.constant0.count_frequency)
        /*0078*/ 	.short	0x0380
        /*007a*/ 	.short	0x0018


	//----- nvinfo : EIATTR_SW_WAR
	.align		4
.L_75:
        /*007c*/ 	.byte	0x04, 0x36
        /*007e*/ 	.short	(.L_77 - .L_76)
.L_76:
        /*0080*/ 	.word	0x00000008
.L_77:


//--------------------- .nv.callgraph             --------------------------
	.section	.nv.callgraph,"",@"SHT_CUDA_CALLGRAPH"
	.align	4
	.sectionentsize	8
	.align		4
        /*0000*/ 	.word	0x00000000
	.align		4
        /*0004*/ 	.word	0xffffffff
	.align		4
        /*0008*/ 	.word	0x00000000
	.align		4
        /*000c*/ 	.word	0xfffffffe
	.align		4
        /*0010*/ 	.word	0x00000000
	.align		4
        /*0014*/ 	.word	0xfffffffd
	.align		4
        /*0018*/ 	.word	0x00000000
	.align		4
        /*001c*/ 	.word	0xfffffffc


//--------------------- .text.count_frequency_table --------------------------
	.section	.text.count_frequency_table,"ax",@progbits
	.align	128
        .global         count_frequency_table
        .type           count_frequency_table,@function
        .size           count_frequency_table,(.L_x_24 - count_frequency_table)
        .other          count_frequency_table,@"STO_CUDA_ENTRY STV_DEFAULT"
count_frequency_table:
.text.count_frequency_table:
[----:B------:R-:W-:Y:S01]  /*0000*/  LDC R1, c[0x0][0x37c] ;  /* 0x0000df00ff017b82 */ /* 0x000fe20000000800 */
[----:B------:R-:W0:Y:S07]  /*0010*/  S2R R3, SR_TID.X ;  /* 0x0000000000037919 */ /* 0x000e2e0000002100 */
[----:B------:R-:W0:Y:S01]  /*0020*/  S2UR UR5, SR_CTAID.X ;  /* 0x00000000000579c3 */ /* 0x000e220000002500 */
[----:B------:R-:W1:Y:S07]  /*0030*/  LDCU UR4, c[0x0][0x390] ;  /* 0x00007200ff0477ac */ /* 0x000e6e0008000800 */
[----:B------:R-:W0:Y:S02]  /*0040*/  LDC R10, c[0x0][0x360] ;  /* 0x0000d800ff0a7b82 */ /* 0x000e240000000800 */
[----:B0-----:R-:W-:-:S05]  /*0050*/  IMAD R0, R10, UR5, R3 ;  /* 0x000000050a007c24 */ /* 0x001fca000f8e0203 */
[----:B-1----:R-:W-:-:S13]  /*0060*/  ISETP.GE.U32.AND P0, PT, R0, UR4, PT ;  /* 0x0000000400007c0c */ /* 0x002fda000bf06070 */
[----:B------:R-:W-:Y:S05]  /*0070*/  @P0 EXIT ;  /* 0x000000000000094d */ /* 0x000fea0003800000 */
[----:B------:R-:W0:Y:S01]  /*0080*/  LDC R13, c[0x0][0x390] ;  /* 0x0000e400ff0d7b82 */ /* 0x000e220000000800 */
[----:B------:R-:W1:Y:S01]  /*0090*/  LDCU UR6, c[0x0][0x370] ;  /* 0x00006e00ff0677ac */ /* 0x000e620008000800 */
[----:B------:R-:W2:Y:S06]  /*00a0*/  LDCU UR5, c[0x0][0x394] ;  /* 0x00007280ff0577ac */ /* 0x000eac0008000800 */
[----:B------:R-:W3:Y:S01]  /*00b0*/  LDC.64 R6, c[0x0][0x380] ;  /* 0x0000e000ff067b82 */ /* 0x000ee20000000a00 */
[----:B------:R-:W4:Y:S07]  /*00c0*/  LDCU.64 UR8, c[0x0][0x358] ;  /* 0x00006b00ff0877ac */ /* 0x000f2e0008000a00 */
[----:B------:R-:W0:Y:S01]  /*00d0*/  LDC.64 R8, c[0x0][0x388] ;  /* 0x0000e200ff087b82 */ /* 0x000e220000000a00 */
[----:B-1----:R-:W-:Y:S01]  /*00e0*/  IMAD R10, R10, UR6, RZ ;  /* 0x000000060a0a7c24 */ /* 0x002fe2000f8e02ff */
[----:B--2---:R-:W-:-:S12]  /*00f0*/  UIMAD UR4, UR4, UR5, URZ ;  /* 0x00000005040472a4 */ /* 0x004fd8000f8e02ff */
.L_x_2:
[----:B-1----:R-:W-:Y:S01]  /*0100*/  BSSY.RECONVERGENT B0, `(.L_x_0) ;  /* 0x0000005000007945 */ /* 0x002fe20003800200 */
.L_x_1:
[C---:B------:R-:W-:Y:S02]  /*0110*/  ISETP.GE.U32.AND P0, PT, R0.reuse, UR4, PT ;  /* 0x0000000400007c0c */ /* 0x040fe4000bf06070 */
[----:B------:R-:W-:Y:S02]  /*0120*/  MOV R11, R0 ;  /* 0x00000000000b7202 */ /* 0x000fe40000000f00 */
[----:B0-----:R-:W-:-:S09]  /*0130*/  IADD3 R0, PT, PT, R0, R13, RZ ;  /* 0x0000000d00007210 */ /* 0x001fd20007ffe0ff */
[----:B------:R-:W-:Y:S05]  /*0140*/  @!P0 BRA `(.L_x_1) ;  /* 0xfffffffc00f08947 */ /* 0x000fea000383ffff */
[----:B----4-:R-:W-:Y:S05]  /*0150*/  BSYNC.RECONVERGENT B0 ;  /* 0x0000000000007941 */ /* 0x010fea0003800200 */
.L_x_0:
[----:B---3--:R-:W-:-:S06]  /*0160*/  IMAD.WIDE R2, R11, 0x4, R6 ;  /* 0x000000040b027825 */ /* 0x008fcc00078e0206 */
[----:B------:R-:W2:Y:S01]  /*0170*/  LDG.E R3, desc[UR8][R2.64] ;  /* 0x0000000802037981 */ /* 0x000ea2000c1e1900 */
[----:B------:R-:W-:Y:S01]  /*0180*/  IMAD.WIDE R4, R11, 0x4, R8 ;  /* 0x000000040b047825 */ /* 0x000fe200078e0208 */
[----:B------:R-:W-:-:S04]  /*0190*/  IADD3 R0, PT, PT, R10, R11, RZ ;  /* 0x0000000b0a007210 */ /* 0x000fc80007ffe0ff */
[----:B------:R-:W-:Y:S01]  /*01a0*/  ISETP.GE.U32.AND P0, PT, R0, R13, PT ;  /* 0x0000000d0000720c */ /* 0x000fe20003f06070 */
[----:B--2---:R1:W-:-:S12]  /*01b0*/  STG.E desc[UR8][R4.64], R3 ;  /* 0x0000000304007986 */ /* 0x0043d8000c101908 */
[----:B------:R-:W-:Y:S05]  /*01c0*/  @!P0 BRA `(.L_x_2) ;  /* 0xfffffffc00cc8947 */ /* 0x000fea000383ffff */
[----:B------:R-:W-:Y:S05]  /*01d0*/  EXIT ;  /* 0x000000000000794d */ /* 0x000fea0003800000 */
.L_x_3:
[----:B------:R-:W-:-:S00]  /*01e0*/  BRA `(.L_x_3) ;  /* 0xfffffffc00fc7947 */ /* 0x000fc0000383ffff */
[----:B------:R-:W-:-:S00]  /*01f0*/  NOP ;  /* 0x0000000000007918 */ /* 0x000fc00000000000 */
        /* <DEDUP_REMOVED lines=8> */
.L_x_24:


//--------------------- .text.count_frequency_matrix --------------------------
	.section	.text.count_frequency_matrix,"ax",@progbits
	.align	128
        .global         count_frequency_matrix
        .type           count_frequency_matrix,@function
        .size           count_frequency_matrix,(.L_x_25 - count_frequency_matrix)
        .other          count_frequency_matrix,@"STO_CUDA_ENTRY STV_DEFAULT"
count_frequency_matrix:
.text.count_frequency_matrix:
[----:B------:R-:W-:Y:S01]  /*0000*/  LDC R1, c[0x0][0x37c] ;  /* 0x0000df00ff017b82 */ /* 0x000fe20000000800 */
[----:B------:R-:W0:Y:S01]  /*0010*/  LDCU UR4, c[0x0][0x3a4] ;  /* 0x00007480ff0477ac */ /* 0x000e220008000800 */
[----:B------:R-:W1:Y:S01]  /*0020*/  S2R R0, SR_TID.X ;  /* 0x0000000000007919 */ /* 0x000e620000002100 */
[----:B0-----:R-:W-:-:S05]  /*0030*/  ISETP.NE.AND P0, PT, RZ, UR4, PT ;  /* 0x00000004ff007c0c */ /* 0x001fca000bf05270 */
[----:B------:R-:W0:Y:S08]  /*0040*/  S2UR UR4, SR_CTAID.X ;  /* 0x00000000000479c3 */ /* 0x000e300000002500 */
[----:B0-----:R-:W-:Y:S05]  /*0050*/  @!P0 EXIT ;  /* 0x000000000000894d */ /* 0x001fea0003800000 */
[----:B------:R-:W0:Y:S01]  /*0060*/  LDC R6, c[0x0][0x3a0] ;  /* 0x0000e800ff067b82 */ /* 0x000e220000000800 */
[----:B------:R-:W2:Y:S07]  /*0070*/  LDCU.64 UR8, c[0x0][0x358] ;  /* 0x00006b00ff0877ac */ /* 0x000eae0008000a00 */
[----:B------:R-:W1:Y:S01]  /*0080*/  LDC R3, c[0x0][0x360] ;  /* 0x0000d800ff037b82 */ /* 0x000e620000000800 */
[----:B------:R-:W3:Y:S01]  /*0090*/  LDCU UR5, c[0x0][0x370] ;  /* 0x00006e00ff0577ac */ /* 0x000ee20008000800 */
[----:B0-----:R-:W-:Y:S01]  /*00a0*/  ISETP.NE.AND P0, PT, R6, RZ, PT ;  /* 0x000000ff0600720c */ /* 0x001fe20003f05270 */
[----:B-1----:R-:W-:-:S02]  /*00b0*/  IMAD R0, R3, UR4, R0 ;  /* 0x0000000403007c24 */ /* 0x002fc4000f8e0200 */
[----:B---3--:R-:W-:-:S10]  /*00c0*/  IMAD R3, R3, UR5, RZ ;  /* 0x0000000503037c24 */ /* 0x008fd4000f8e02ff */
[----:B--2---:R-:W-:Y:S05]  /*00d0*/  @P0 BRA `(.L_x_4) ;  /* 0x00000000005c0947 */ /* 0x004fea0003800000 */
[----:B------:R-:W-:-:S05]  /*00e0*/  UMOV UR4, URZ ;  /* 0x000000ff00047c82 */ /* 0x000fca0008000000 */
.L_x_8:
[----:B------:R-:W0:Y:S01]  /*00f0*/  LDCU UR6, c[0x0][0x39c] ;  /* 0x00007380ff0677ac */ /* 0x000e220008000800 */
[----:B------:R-:W1:Y:S01]  /*0100*/  LDC.64 R4, c[0x0][0x390] ;  /* 0x0000e400ff047b82 */ /* 0x000e620000000a00 */
[----:B------:R-:W-:Y:S01]  /*0110*/  IMAD R7, R3, UR4, R0 ;  /* 0x0000000403077c24 */ /* 0x000fe2000f8e0200 */
[----:B------:R-:W-:Y:S06]  /*0120*/  BSSY.RECONVERGENT B0, `(.L_x_5) ;  /* 0x000000c000007945 */ /* 0x000fec0003800200 */
[----:B------:R-:W2:Y:S01]  /*0130*/  LDC R6, c[0x0][0x3a4] ;  /* 0x0000e900ff067b82 */ /* 0x000ea20000000800 */
[----:B0-----:R-:W-:Y:S01]  /*0140*/  ISETP.GE.U32.AND P0, PT, R0, UR6, PT ;  /* 0x0000000600007c0c */ /* 0x001fe2000bf06070 */
[----:B-1----:R-:W-:-:S04]  /*0150*/  IMAD.WIDE R4, R7, 0x4, R4 ;  /* 0x0000000407047825 */ /* 0x002fc800078e0204 */
[----:B------:R-:W-:-:S08]  /*0160*/  HFMA2 R7, -RZ, RZ, 0, 0 ;  /* 0x00000000ff077431 */ /* 0x000fd000000001ff */
[----:B------:R-:W-:Y:S05]  /*0170*/  @P0 BRA `(.L_x_6) ;  /* 0x0000000000180947 */ /* 0x000fea0003800000 */
[----:B------:R-:W-:Y:S02]  /*0180*/  MOV R7, RZ ;  /* 0x000000ff00077202 */ /* 0x000fe40000000f00 */
[----:B------:R-:W-:-:S07]  /*0190*/  MOV R2, R0 ;  /* 0x0000000000027202 */ /* 0x000fce0000000f00 */
.L_x_7:
[----:B------:R-:W-:Y:S02]  /*01a0*/  IADD3 R2, PT, PT, R3, R2, RZ ;  /* 0x0000000203027210 */ /* 0x000fe40007ffe0ff */
[----:B------:R-:W-:Y:S02]  /*01b0*/  IADD3 R7, PT, PT, R7, 0x1, RZ ;  /* 0x0000000107077810 */ /* 0x000fe40007ffe0ff */
[----:B------:R-:W-:-:S13]  /*01c0*/  ISETP.GE.U32.AND P0, PT, R2, UR6, PT ;  /* 0x0000000602007c0c */ /* 0x000fda000bf06070 */
[----:B------:R-:W-:Y:S05]  /*01d0*/  @!P0 BRA `(.L_x_7) ;  /* 0xfffffffc00f08947 */ /* 0x000fea000383ffff */
.L_x_6:
[----:B------:R-:W-:Y:S05]  /*01e0*/  BSYNC.RECONVERGENT B0 ;  /* 0x0000000000007941 */ /* 0x000fea0003800200 */
.L_x_5:
[----:B------:R-:W-:Y:S01]  /*01f0*/  UIADD3 UR5, UPT, UPT, UR4, 0x1, URZ ;  /* 0x0000000104057890 */ /* 0x000fe2000fffe0ff */
[----:B------:R0:W-:Y:S05]  /*0200*/  STG.E desc[UR8][R4.64], R7 ;  /* 0x0000000704007986 */ /* 0x0001ea000c101908 */
[----:B--2---:R-:W-:-:S13]  /*0210*/  ISETP.NE.AND P0, PT, R6, UR5, PT ;  /* 0x0000000506007c0c */ /* 0x004fda000bf05270 */
[----:B0-----:R-:W-:Y:S05]  /*0220*/  @!P0 EXIT ;  /* 0x000000000000894d */ /* 0x001fea0003800000 */
[----:B------:R-:W-:Y:S01]  /*0230*/  UMOV UR4, UR5 ;  /* 0x0000000500047c82 */ /* 0x000fe20008000000 */
[----:B------:R-:W-:Y:S05]  /*0240*/  BRA `(.L_x_8) ;  /* 0xfffffffc00a87947 */ /* 0x000fea000383ffff */
.L_x_4:
[----:B------:R-:W0:Y:S01]  /*0250*/  LDCU.64 UR6, c[0x0][0x388] ;  /* 0x00007100ff0677ac */ /* 0x000e220008000a00 */
[C---:B------:R-:W-:Y:S02]  /*0260*/  LOP3.LUT R2, R6.reuse, 0xf, RZ, 0xc0, !PT ;  /* 0x0000000f06027812 */ /* 0x040fe400078ec0ff */
[----:B------:R-:W-:Y:S01]  /*0270*/  LOP3.LUT R4, R6, 0x7, RZ, 0xc0, !PT ;  /* 0x0000000706047812 */ /* 0x000fe200078ec0ff */
[----:B------:R-:W-:Y:S01]  /*0280*/  UMOV UR4, URZ ;  /* 0x000000ff00047c82 */ /* 0x000fe20008000000 */
[----:B------:R-:W-:Y:S02]  /*0290*/  IADD3 R5, PT, PT, R2, -0x1, RZ ;  /* 0xffffffff02057810 */ /* 0x000fe40007ffe0ff */
[----:B------:R-:W-:Y:S02]  /*02a0*/  IADD3 R7, PT, PT, R4, -0x1, RZ ;  /* 0xffffffff04077810 */ /* 0x000fe40007ffe0ff */
[----:B------:R-:W-:Y:S02]  /*02b0*/  ISETP.GE.U32.AND P0, PT, R5, 0x7, PT ;  /* 0x000000070500780c */ /* 0x000fe40003f06070 */
[----:B------:R-:W-:-:S02]  /*02c0*/  LOP3.LUT R5, R6, 0xfffffff0, RZ, 0xc0, !PT ;  /* 0xfffffff006057812 */ /* 0x000fc400078ec0ff */
[----:B------:R-:W-:Y:S02]  /*02d0*/  ISETP.GE.U32.AND P1, PT, R7, 0x3, PT ;  /* 0x000000030700780c */ /* 0x000fe40003f26070 */
[----:B------:R-:W-:Y:S02]  /*02e0*/  LOP3.LUT R6, R6, 0x3, RZ, 0xc0, !PT ;  /* 0x0000000306067812 */ /* 0x000fe400078ec0ff */
[----:B------:R-:W-:Y:S01]  /*02f0*/  IADD3 R7, PT, PT, -R5, RZ, RZ ;  /* 0x000000ff05077210 */ /* 0x000fe20007ffe1ff */
[----:B0-----:R-:W-:-:S04]  /*0300*/  UIADD3 UR5, UP0, UPT, UR6, 0x20, URZ ;  /* 0x0000002006057890 */ /* 0x001fc8000ff1e0ff */
[----:B------:R-:W-:-:S12]  /*0310*/  UIADD3.X UR6, UPT, UPT, URZ, UR7, URZ, UP0, !UPT ;  /* 0x00000007ff067290 */ /* 0x000fd800087fe4ff */
.L_x_17:
[----:B0-----:R-:W0:Y:S01]  /*0320*/  LDCU UR10, c[0x0][0x39c] ;  /* 0x00007380ff0a77ac */ /* 0x001e220008000800 */
[----:B------:R-:W-:Y:S01]  /*0330*/  BSSY.RECONVERGENT B0, `(.L_x_9) ;  /* 0x00000c6000007945 */ /* 0x000fe20003800200 */
[----:B------:R-:W-:Y:S01]  /*0340*/  HFMA2 R8, -RZ, RZ, 0, 0 ;  /* 0x00000000ff087431 */ /* 0x000fe200000001ff */
[----:B------:R-:W1:Y:S01]  /*0350*/  LDCU UR7, c[0x0][0x398] ;  /* 0x00007300ff0777ac */ /* 0x000e620008000800 */
[----:B0-----:R-:W-:-:S13]  /*0360*/  ISETP.GE.U32.AND P2, PT, R0, UR10, PT ;  /* 0x0000000a00007c0c */ /* 0x001fda000bf46070 */
[----:B-1----:R-:W-:Y:S05]  /*0370*/  @P2 BRA `(.L_x_10) ;  /* 0x0000000c00042947 */ /* 0x002fea0003800000 */
[----:B------:R-:W-:Y:S02]  /*0380*/  MOV R8, RZ ;  /* 0x000000ff00087202 */ /* 0x000fe40000000f00 */
[----:B------:R-:W-:-:S07]  /*0390*/  MOV R10, R0 ;  /* 0x00000000000a7202 */ /* 0x000fce0000000f00 */
.L_x_16:
[----:B------:R-:W0:Y:S01]  /*03a0*/  LDC R9, c[0x0][0x3a0] ;  /* 0x0000e800ff097b82 */ /* 0x000e220000000800 */
[----:B------:R-:W1:Y:S01]  /*03b0*/  LDCU UR10, c[0x0][0x39c] ;  /* 0x00007380ff0a77ac */ /* 0x000e620008000800 */
[-C--:B------:R-:W-:Y:S01]  /*03c0*/  MOV R11, R10.reuse ;  /* 0x0000000a000b7202 */ /* 0x080fe20000000f00 */
[----:B------:R-:W-:Y:S01]  /*03d0*/  HFMA2 R24, -RZ, RZ, 0, 0 ;  /* 0x00000000ff187431 */ /* 0x000fe200000001ff */
[----:B------:R-:W-:Y:S02]  /*03e0*/  IADD3 R10, PT, PT, R3, R10, RZ ;  /* 0x0000000a030a7210 */ /* 0x000fe40007ffe0ff */
[----:B------:R-:W-:Y:S02]  /*03f0*/  MOV R26, RZ ;  /* 0x000000ff001a7202 */ /* 0x000fe40000000f00 */
[----:B-1----:R-:W-:Y:S02]  /*0400*/  ISETP.GE.U32.AND P2, PT, R10, UR10, PT ;  /* 0x0000000a0a007c0c */ /* 0x002fe4000bf46070 */
[----:B0-----:R-:W-:-:S13]  /*0410*/  ISETP.GE.U32.AND P3, PT, R9, 0x10, PT ;  /* 0x000000100900780c */ /* 0x001fda0003f66070 */
[----:B------:R-:W-:Y:S05]  /*0420*/  @!P3 BRA `(.L_x_11) ;  /* 0x00000004004cb947 */ /* 0x000fea0003800000 */
[----:B------:R-:W-:Y:S02]  /*0430*/  MOV R26, RZ ;  /* 0x000000ff001a7202 */ /* 0x000fe40000000f00 */
[----:B------:R-:W-:Y:S02]  /*0440*/  MOV R12, UR5 ;  /* 0x00000005000c7c02 */ /* 0x000fe40008000f00 */
[----:B------:R-:W-:Y:S02]  /*0450*/  MOV R13, UR6 ;  /* 0x00000006000d7c02 */ /* 0x000fe40008000f00 */
[----:B------:R-:W-:-:S07]  /*0460*/  MOV R20, R7 ;  /* 0x0000000700147202 */ /* 0x000fce0000000f00 */
.L_x_12:
[----:B------:R-:W2:Y:S01]  /*0470*/  LDG.E R24, desc[UR8][R12.64+-0x20] ;  /* 0xffffe0080c187981 */ /* 0x000ea2000c1e1900 */
[----:B------:R-:W0:Y:S03]  /*0480*/  LDC.64 R14, c[0x0][0x380] ;  /* 0x0000e000ff0e7b82 */ /* 0x000e260000000a00 */
[----:B------:R-:W3:Y:S04]  /*0490*/  LDG.E R23, desc[UR8][R12.64+-0x1c] ;  /* 0xffffe4080c177981 */ /* 0x000ee8000c1e1900 */
[----:B------:R-:W4:Y:S04]  /*04a0*/  LDG.E R21, desc[UR8][R12.64+-0x18] ;  /* 0xffffe8080c157981 */ /* 0x000f28000c1e1900 */
[----:B------:R-:W5:Y:S04]  /*04b0*/  LDG.E R19, desc[UR8][R12.64+-0x14] ;  /* 0xffffec080c137981 */ /* 0x000f68000c1e1900 */
[----:B------:R-:W5:Y:S04]  /*04c0*/  LDG.E R22, desc[UR8][R12.64+-0x10] ;  /* 0xfffff0080c167981 */ /* 0x000f68000c1e1900 */
[----:B------:R-:W5:Y:S04]  /*04d0*/  LDG.E R17, desc[UR8][R12.64+-0xc] ;  /* 0xfffff4080c117981 */ /* 0x000f68000c1e1900 */
[----:B------:R-:W5:Y:S04]  /*04e0*/  LDG.E R16, desc[UR8][R12.64+-0x8] ;  /* 0xfffff8080c107981 */ /* 0x000f68000c1e1900 */
[----:B------:R-:W5:Y:S01]  /*04f0*/  LDG.E R18, desc[UR8][R12.64+-0x4] ;  /* 0xfffffc080c127981 */ /* 0x000f62000c1e1900 */
[----:B--2---:R-:W-:-:S04]  /*0500*/  IMAD R29, R11, UR7, R24 ;  /* 0x000000070b1d7c24 */ /* 0x004fc8000f8e0218 */
[----:B0-----:R-:W-:-:S04]  /*0510*/  IMAD.WIDE.U32 R28, R29, 0x4, R14 ;  /* 0x000000041d1c7825 */ /* 0x001fc800078e000e */
[C---:B---3--:R-:W-:Y:S01]  /*0520*/  IMAD R23, R11.reuse, UR7, R23 ;  /* 0x000000070b177c24 */ /* 0x048fe2000f8e0217 */
[----:B------:R0:W2:Y:S01]  /*0530*/  LDG.E R27, desc[UR8][R28.64] ;  /* 0x000000081c1b7981 */ /* 0x0000a2000c1e1900 */
[----:B----4-:R-:W-:Y:S02]  /*0540*/  IMAD R21, R11, UR7, R21 ;  /* 0x000000070b157c24 */ /* 0x010fe4000f8e0215 */
[----:B------:R-:W-:-:S04]  /*0550*/  IMAD.WIDE.U32 R24, R23, 0x4, R14 ;  /* 0x0000000417187825 */ /* 0x000fc800078e000e */
[----:B-----5:R-:W-:Y:S02]  /*0560*/  IMAD R19, R11, UR7, R19 ;  /* 0x000000070b137c24 */ /* 0x020fe4000f8e0213 */
[----:B------:R-:W2:Y:S01]  /*0570*/  LDG.E R25, desc[UR8][R24.64] ;  /* 0x0000000818197981 */ /* 0x000ea2000c1e1900 */
[----:B0-----:R-:W-:-:S05]  /*0580*/  IMAD.WIDE.U32 R28, R21, 0x4, R14 ;  /* 0x00000004151c7825 */ /* 0x001fca00078e000e */
[----:B------:R0:W3:Y:S01]  /*0590*/  LDG.E R21, desc[UR8][R28.64] ;  /* 0x000000081c157981 */ /* 0x0000e2000c1e1900 */
[C---:B------:R-:W-:Y:S02]  /*05a0*/  IMAD R23, R11.reuse, UR7, R22 ;  /* 0x000000070b177c24 */ /* 0x040fe4000f8e0216 */
[----:B------:R-:W-:Y:S02]  /*05b0*/  IMAD R17, R11, UR7, R17 ;  /* 0x000000070b117c24 */ /* 0x000fe4000f8e0211 */
[----:B0-----:R-:W-:-:S05]  /*05c0*/  IMAD.WIDE.U32 R28, R19, 0x4, R14 ;  /* 0x00000004131c7825 */ /* 0x001fca00078e000e */
[----:B------:R0:W3:Y:S01]  /*05d0*/  LDG.E R24, desc[UR8][R28.64] ;  /* 0x000000081c187981 */ /* 0x0000e2000c1e1900 */
[----:B------:R-:W-:-:S06]  /*05e0*/  IMAD.WIDE.U32 R22, R23, 0x4, R14 ;  /* 0x0000000417167825 */ /* 0x000fcc00078e000e */
[----:B------:R-:W4:Y:S01]  /*05f0*/  LDG.E R23, desc[UR8][R22.64] ;  /* 0x0000000816177981 */ /* 0x000f22000c1e1900 */
[----:B0-----:R-:W-:-:S04]  /*0600*/  IMAD.WIDE.U32 R28, R17, 0x4, R14 ;  /* 0x00000004111c7825 */ /* 0x001fc800078e000e */
[C---:B------:R-:W-:Y:S01]  /*0610*/  IMAD R17, R11.reuse, UR7, R16 ;  /* 0x000000070b117c24 */ /* 0x040fe2000f8e0210 */
[----:B------:R-:W4:Y:S01]  /*0620*/  LDG.E R22, desc[UR8][R28.64] ;  /* 0x000000081c167981 */ /* 0x000f22000c1e1900 */
[----:B------:R-:W-:Y:S02]  /*0630*/  IMAD R19, R11, UR7, R18 ;  /* 0x000000070b137c24 */ /* 0x000fe4000f8e0212 */
[----:B------:R-:W-:-:S04]  /*0640*/  IMAD.WIDE.U32 R16, R17, 0x4, R14 ;  /* 0x0000000411107825 */ /* 0x000fc800078e000e */
[----:B------:R-:W-:Y:S02]  /*0650*/  IMAD.WIDE.U32 R18, R19, 0x4, R14 ;  /* 0x0000000413127825 */ /* 0x000fe400078e000e */
[----:B------:R0:W5:Y:S04]  /*0660*/  LDG.E R16, desc[UR8][R16.64] ;  /* 0x0000000810107981 */ /* 0x000168000c1e1900 */
[----:B------:R-:W0:Y:S04]  /*0670*/  LDG.E R28, desc[UR8][R12.64] ;  /* 0x000000080c1c7981 */ /* 0x000e28000c1e1900 */
[----:B------:R-:W5:Y:S04]  /*0680*/  LDG.E R19, desc[UR8][R18.64] ;  /* 0x0000000812137981 */ /* 0x000f68000c1e1900 */
[----:B------:R-:W5:Y:S01]  /*0690*/  LDG.E R29, desc[UR8][R12.64+0x18] ;  /* 0x000018080c1d7981 */ /* 0x000f62000c1e1900 */
[----:B--2---:R-:W-:-:S03]  /*06a0*/  IADD3 R27, PT, PT, R25, R27, R26 ;  /* 0x0000001b191b7210 */ /* 0x004fc60007ffe01a */
[----:B------:R-:W2:Y:S04]  /*06b0*/  LDG.E R25, desc[UR8][R12.64+0x4] ;  /* 0x000004080c197981 */ /* 0x000ea8000c1e1900 */
[----:B------:R-:W2:Y:S01]  /*06c0*/  LDG.E R26, desc[UR8][R12.64+0x8] ;  /* 0x000008080c1a7981 */ /* 0x000ea2000c1e1900 */
[----:B---3--:R-:W-:-:S03]  /*06d0*/  IADD3 R27, PT, PT, R24, R21, R27 ;  /* 0x00000015181b7210 */ /* 0x008fc60007ffe01b */
[----:B------:R-:W3:Y:S04]  /*06e0*/  LDG.E R21, desc[UR8][R12.64+0xc] ;  /* 0x00000c080c157981 */ /* 0x000ee8000c1e1900 */
[----:B------:R-:W3:Y:S01]  /*06f0*/  LDG.E R24, desc[UR8][R12.64+0x10] ;  /* 0x000010080c187981 */ /* 0x000ee2000c1e1900 */
[----:B----4-:R-:W-:-:S03]  /*0700*/  IADD3 R23, PT, PT, R22, R23, R27 ;  /* 0x0000001716177210 */ /* 0x010fc60007ffe01b */
[----:B------:R-:W4:Y:S04]  /*0710*/  LDG.E R22, desc[UR8][R12.64+0x14] ;  /* 0x000014080c167981 */ /* 0x000f28000c1e1900 */
[----:B------:R-:W4:Y:S01]  /*0720*/  LDG.E R27, desc[UR8][R12.64+0x1c] ;  /* 0x00001c080c1b7981 */ /* 0x000f22000c1e1900 */
[----:B0-----:R-:W-:Y:S01]  /*0730*/  IMAD R17, R11, UR7, R28 ;  /* 0x000000070b117c24 */ /* 0x001fe2000f8e021c */
[----:B-----5:R-:W-:-:S03]  /*0740*/  IADD3 R23, PT, PT, R19, R16, R23 ;  /* 0x0000001013177210 */ /* 0x020fc60007ffe017 */
[----:B------:R-:W-:-:S05]  /*0750*/  IMAD.WIDE.U32 R16, R17, 0x4, R14 ;  /* 0x0000000411107825 */ /* 0x000fca00078e000e */
[----:B------:R0:W5:Y:S01]  /*0760*/  LDG.E R28, desc[UR8][R16.64] ;  /* 0x00000008101c7981 */ /* 0x000162000c1e1900 */
[C---:B------:R-:W-:Y:S02]  /*0770*/  IMAD R29, R11.reuse, UR7, R29 ;  /* 0x000000070b1d7c24 */ /* 0x040fe4000f8e021d */
[C---:B--2---:R-:W-:Y:S02]  /*0780*/  IMAD R19, R11.reuse, UR7, R25 ;  /* 0x000000070b137c24 */ /* 0x044fe4000f8e0219 */
[----:B------:R-:W-:Y:S02]  /*0790*/  IMAD R26, R11, UR7, R26 ;  /* 0x000000070b1a7c24 */ /* 0x000fe4000f8e021a */
[----:B------:R-:W-:-:S04]  /*07a0*/  IMAD.WIDE.U32 R18, R19, 0x4, R14 ;  /* 0x0000000413127825 */ /* 0x000fc800078e000e */
[----:B0-----:R-:W-:Y:S01]  /*07b0*/  IMAD.WIDE.U32 R16, R26, 0x4, R14 ;  /* 0x000000041a107825 */ /* 0x001fe200078e000e */
[----:B------:R0:W5:Y:S03]  /*07c0*/  LDG.E R25, desc[UR8][R18.64] ;  /* 0x0000000812197981 */ /* 0x000166000c1e1900 */
[----:B---3--:R-:W-:Y:S02]  /*07d0*/  IMAD R26, R11, UR7, R21 ;  /* 0x000000070b1a7c24 */ /* 0x008fe4000f8e0215 */
[----:B------:R1:W2:Y:S02]  /*07e0*/  LDG.E R21, desc[UR8][R16.64] ;  /* 0x0000000810157981 */ /* 0x0002a4000c1e1900 */
[----:B0-----:R-:W-:-:S04]  /*07f0*/  IMAD.WIDE.U32 R18, R26, 0x4, R14 ;  /* 0x000000041a127825 */ /* 0x001fc800078e000e */
[----:B------:R-:W-:Y:S02]  /*0800*/  IMAD R26, R11, UR7, R24 ;  /* 0x000000070b1a7c24 */ /* 0x000fe4000f8e0218 */
[----:B------:R0:W2:Y:S02]  /*0810*/  LDG.E R24, desc[UR8][R18.64] ;  /* 0x0000000812187981 */ /* 0x0000a4000c1e1900 */
[----:B-1----:R-:W-:-:S04]  /*0820*/  IMAD.WIDE.U32 R16, R26, 0x4, R14 ;  /* 0x000000041a107825 */ /* 0x002fc800078e000e */
[----:B----4-:R-:W-:Y:S02]  /*0830*/  IMAD R26, R11, UR7, R22 ;  /* 0x000000070b1a7c24 */ /* 0x010fe4000f8e0216 */
[----:B------:R1:W3:Y:S01]  /*0840*/  LDG.E R22, desc[UR8][R16.64] ;  /* 0x0000000810167981 */ /* 0x0002e2000c1e1900 */
[----:B0-----:R-:W-:-:S04]  /*0850*/  IMAD.WIDE.U32 R18, R29, 0x4, R14 ;  /* 0x000000041d127825 */ /* 0x001fc800078e000e */
[----:B-1----:R-:W-:-:S04]  /*0860*/  IMAD.WIDE.U32 R16, R26, 0x4, R14 ;  /* 0x000000041a107825 */ /* 0x002fc800078e000e */
[----:B------:R-:W-:Y:S02]  /*0870*/  IMAD R26, R11, UR7, R27 ;  /* 0x000000070b1a7c24 */ /* 0x000fe4000f8e021b */
[----:B------:R-:W3:Y:S02]  /*0880*/  LDG.E R27, desc[UR8][R16.64] ;  /* 0x00000008101b7981 */ /* 0x000ee4000c1e1900 */
[----:B------:R-:W-:Y:S02]  /*0890*/  IMAD.WIDE.U32 R14, R26, 0x4, R14 ;  /* 0x000000041a0e7825 */ /* 0x000fe400078e000e */
[----:B------:R-:W4:Y:S04]  /*08a0*/  LDG.E R26, desc[UR8][R18.64] ;  /* 0x00000008121a7981 */ /* 0x000f28000c1e1900 */
[----:B------:R-:W4:Y:S01]  /*08b0*/  LDG.E R14, desc[UR8][R14.64] ;  /* 0x000000080e0e7981 */ /* 0x000f22000c1e1900 */
[----:B------:R-:W-:-:S04]  /*08c0*/  IADD3 R20, PT, PT, R20, 0x10, RZ ;  /* 0x0000001014147810 */ /* 0x000fc80007ffe0ff */
[----:B------:R-:W-:Y:S02]  /*08d0*/  ISETP.NE.AND P3, PT, R20, RZ, PT ;  /* 0x000000ff1400720c */ /* 0x000fe40003f65270 */
[----:B------:R-:W-:-:S04]  /*08e0*/  IADD3 R12, P4, PT, R12, 0x40, RZ ;  /* 0x000000400c0c7810 */ /* 0x000fc80007f9e0ff */
[----:B------:R-:W-:Y:S02]  /*08f0*/  IADD3.X R13, PT, PT, RZ, R13, RZ, P4, !PT ;  /* 0x0000000dff0d7210 */ /* 0x000fe400027fe4ff */
[----:B-----5:R-:W-:-:S04]  /*0900*/  IADD3 R23, PT, PT, R25, R28, R23 ;  /* 0x0000001c19177210 */ /* 0x020fc80007ffe017 */
[----:B--2---:R-:W-:-:S04]  /*0910*/  IADD3 R21, PT, PT, R24, R21, R23 ;  /* 0x0000001518157210 */ /* 0x004fc80007ffe017 */
[----:B---3--:R-:W-:-:S04]  /*0920*/  IADD3 R21, PT, PT, R27, R22, R21 ;  /* 0x000000161b157210 */ /* 0x008fc80007ffe015 */
[----:B----4-:R-:W-:Y:S01]  /*0930*/  IADD3 R26, PT, PT, R14, R26, R21 ;  /* 0x0000001a0e1a7210 */ /* 0x010fe20007ffe015 */
[----:B------:R-:W-:Y:S06]  /*0940*/  @P3 BRA `(.L_x_12) ;  /* 0xfffffff800c83947 */ /* 0x000fec000383ffff */
[----:B------:R-:W-:-:S07]  /*0950*/  MOV R24, R5 ;  /* 0x0000000500187202 */ /* 0x000fce0000000f00 */
.L_x_11:
[----:B------:R-:W-:-:S13]  /*0960*/  ISETP.NE.AND P3, PT, R2, RZ, PT ;  /* 0x000000ff0200720c */ /* 0x000fda0003f65270 */
[----:B------:R-:W-:Y:S05]  /*0970*/  @!P3 BRA `(.L_x_13) ;  /* 0x000000040070b947 */ /* 0x000fea0003800000 */
[----:B------:R-:W-:Y:S01]  /*0980*/  ISETP.NE.AND P3, PT, R4, RZ, PT ;  /* 0x000000ff0400720c */ /* 0x000fe20003f65270 */
[----:B------:R-:W-:-:S12]  /*0990*/  @!P0 BRA `(.L_x_14) ;  /* 0x0000000000a48947 */ /* 0x000fd80003800000 */
[----:B------:R-:W0:Y:S01]  /*09a0*/  LDC.64 R22, c[0x0][0x388] ;  /* 0x0000e200ff167b82 */ /* 0x000e220000000a00 */
[----:B------:R-:W1:Y:S07]  /*09b0*/  LDCU UR10, c[0x0][0x398] ;  /* 0x00007300ff0a77ac */ /* 0x000e6e0008000800 */
[----:B------:R-:W2:Y:S01]  /*09c0*/  LDC.64 R12, c[0x0][0x380] ;  /* 0x0000e000ff0c7b82 */ /* 0x000ea20000000a00 */
[----:B0-----:R-:W-:-:S05]  /*09d0*/  IMAD.WIDE.U32 R22, R24, 0x4, R22 ;  /* 0x0000000418167825 */ /* 0x001fca00078e0016 */
[----:B------:R-:W1:Y:S04]  /*09e0*/  LDG.E R14, desc[UR8][R22.64] ;  /* 0x00000008160e7981 */ /* 0x000e68000c1e1900 */
[----:B------:R-:W3:Y:S04]  /*09f0*/  LDG.E R20, desc[UR8][R22.64+0x4] ;  /* 0x0000040816147981 */ /* 0x000ee8000c1e1900 */
[----:B------:R-:W4:Y:S04]  /*0a00*/  LDG.E R25, desc[UR8][R22.64+0xc] ;  /* 0x00000c0816197981 */ /* 0x000f28000c1e1900 */
[----:B------:R-:W5:Y:S04]  /*0a10*/  LDG.E R19, desc[UR8][R22.64+0x8] ;  /* 0x0000080816137981 */ /* 0x000f68000c1e1900 */
[----:B------:R-:W5:Y:S04]  /*0a20*/  LDG.E R17, desc[UR8][R22.64+0x10] ;  /* 0x0000100816117981 */ /* 0x000f68000c1e1900 */
[----:B------:R-:W5:Y:S04]  /*0a30*/  LDG.E R18, desc[UR8][R22.64+0x14] ;  /* 0x0000140816127981 */ /* 0x000f68000c1e1900 */
[----:B------:R-:W5:Y:S04]  /*0a40*/  LDG.E R16, desc[UR8][R22.64+0x18] ;  /* 0x0000180816107981 */ /* 0x000f68000c1e1900 */
[----:B------:R0:W5:Y:S01]  /*0a50*/  LDG.E R28, desc[UR8][R22.64+0x1c] ;  /* 0x00001c08161c7981 */ /* 0x000162000c1e1900 */
[----:B-1----:R-:W-:-:S02]  /*0a60*/  IMAD R21, R11, UR10, R14 ;  /* 0x0000000a0b157c24 */ /* 0x002fc4000f8e020e */
[----:B---3--:R-:W-:Y:S02]  /*0a70*/  IMAD R15, R11, UR10, R20 ;  /* 0x0000000a0b0f7c24 */ /* 0x008fe4000f8e0214 */
[----:B--2---:R-:W-:-:S04]  /*0a80*/  IMAD.WIDE.U32 R20, R21, 0x4, R12 ;  /* 0x0000000415147825 */ /* 0x004fc800078e000c */
[C---:B----4-:R-:W-:Y:S02]  /*0a90*/  IMAD R29, R11.reuse, UR10, R25 ;  /* 0x0000000a0b1d7c24 */ /* 0x050fe4000f8e0219 */
[----:B-----5:R-:W-:Y:S01]  /*0aa0*/  IMAD R19, R11, UR10, R19 ;  /* 0x0000000a0b137c24 */ /* 0x020fe2000f8e0213 */
[----:B------:R1:W2:Y:S01]  /*0ab0*/  LDG.E R25, desc[UR8][R20.64] ;  /* 0x0000000814197981 */ /* 0x0002a2000c1e1900 */
[----:B------:R-:W-:-:S04]  /*0ac0*/  IMAD.WIDE.U32 R14, R15, 0x4, R12 ;  /* 0x000000040f0e7825 */ /* 0x000fc800078e000c */
[----:B------:R-:W-:Y:S01]  /*0ad0*/  IMAD R17, R11, UR10, R17 ;  /* 0x0000000a0b117c24 */ /* 0x000fe2000f8e0211 */
[----:B------:R3:W2:Y:S01]  /*0ae0*/  LDG.E R27, desc[UR8][R14.64] ;  /* 0x000000080e1b7981 */ /* 0x0006a2000c1e1900 */
[----:B0-----:R-:W-:-:S04]  /*0af0*/  IMAD.WIDE.U32 R22, R19, 0x4, R12 ;  /* 0x0000000413167825 */ /* 0x001fc800078e000c */
[----:B-1----:R-:W-:Y:S02]  /*0b00*/  IMAD.WIDE.U32 R20, R29, 0x4, R12 ;  /* 0x000000041d147825 */ /* 0x002fe400078e000c */
[----:B------:R-:W4:Y:S02]  /*0b10*/  LDG.E R22, desc[UR8][R22.64] ;  /* 0x0000000816167981 */ /* 0x000f24000c1e1900 */
[----:B------:R-:W-:Y:S02]  /*0b20*/  IMAD R29, R11, UR10, R18 ;  /* 0x0000000a0b1d7c24 */ /* 0x000fe4000f8e0212 */
[----:B------:R-:W-:Y:S01]  /*0b30*/  IMAD.WIDE.U32 R18, R17, 0x4, R12 ;  /* 0x0000000411127825 */ /* 0x000fe200078e000c */
[----:B------:R-:W4:Y:S03]  /*0b40*/  LDG.E R21, desc[UR8][R20.64] ;  /* 0x0000000814157981 */ /* 0x000f26000c1e1900 */
[----:B---3--:R-:W-:-:S02]  /*0b50*/  IMAD R15, R11, UR10, R16 ;  /* 0x0000000a0b0f7c24 */ /* 0x008fc4000f8e0210 */
[----:B------:R-:W-:Y:S01]  /*0b60*/  IMAD R28, R11, UR10, R28 ;  /* 0x0000000a0b1c7c24 */ /* 0x000fe2000f8e021c */
[----:B------:R-:W3:Y:S01]  /*0b70*/  LDG.E R18, desc[UR8][R18.64] ;  /* 0x0000000812127981 */ /* 0x000ee2000c1e1900 */
[----:B------:R-:W-:-:S04]  /*0b80*/  IMAD.WIDE.U32 R16, R29, 0x4, R12 ;  /* 0x000000041d107825 */ /* 0x000fc800078e000c */
[--C-:B------:R-:W-:Y:S02]  /*0b90*/  IMAD.WIDE.U32 R14, R15, 0x4, R12.reuse ;  /* 0x000000040f0e7825 */ /* 0x100fe400078e000c */
[----:B------:R-:W3:Y:S02]  /*0ba0*/  LDG.E R16, desc[UR8][R16.64] ;  /* 0x0000000810107981 */ /* 0x000ee4000c1e1900 */
[----:B------:R-:W-:Y:S02]  /*0bb0*/  IMAD.WIDE.U32 R12, R28, 0x4, R12 ;  /* 0x000000041c0c7825 */ /* 0x000fe400078e000c */
[----:B------:R-:W5:Y:S04]  /*0bc0*/  LDG.E R14, desc[UR8][R14.64] ;  /* 0x000000080e0e7981 */ /* 0x000f68000c1e1900 */
[----:B------:R-:W5:Y:S01]  /*0bd0*/  LDG.E R12, desc[UR8][R12.64] ;  /* 0x000000080c0c7981 */ /* 0x000f62000c1e1900 */
[----:B------:R-:W-:-:S02]  /*0be0*/  IADD3 R24, PT, PT, R24, 0x8, RZ ;  /* 0x0000000818187810 */ /* 0x000fc40007ffe0ff */
[----:B--2---:R-:W-:-:S04]  /*0bf0*/  IADD3 R25, PT, PT, R27, R25, R26 ;  /* 0x000000191b197210 */ /* 0x004fc80007ffe01a */
[----:B----4-:R-:W-:-:S04]  /*0c00*/  IADD3 R21, PT, PT, R21, R22, R25 ;  /* 0x0000001615157210 */ /* 0x010fc80007ffe019 */
[----:B---3--:R-:W-:-:S04]  /*0c10*/  IADD3 R21, PT, PT, R16, R18, R21 ;  /* 0x0000001210157210 */ /* 0x008fc80007ffe015 */
[----:B-----5:R-:W-:-:S07]  /*0c20*/  IADD3 R26, PT, PT, R12, R14, R21 ;  /* 0x0000000e0c1a7210 */ /* 0x020fce0007ffe015 */
.L_x_14:
        /* <DEDUP_REMOVED lines=10> */
[----:B------:R-:W5:Y:S01]  /*0cd0*/  LDG.E R28, desc[UR8][R20.64+0xc] ;  /* 0x00000c08141c7981 */ /* 0x000f62000c1e1900 */
[----:B-1----:R-:W-:-:S02]  /*0ce0*/  IMAD R19, R11, UR10, R14 ;  /* 0x0000000a0b137c24 */ /* 0x002fc4000f8e020e */
[----:B---3--:R-:W-:Y:S02]  /*0cf0*/  IMAD R17, R11, UR10, R16 ;  /* 0x0000000a0b117c24 */ /* 0x008fe4000f8e0210 */
[----:B--2---:R-:W-:-:S04]  /*0d00*/  IMAD.WIDE.U32 R18, R19, 0x4, R12 ;  /* 0x0000000413127825 */ /* 0x004fc800078e000c */
[C---:B----4-:R-:W-:Y:S02]  /*0d10*/  IMAD R15, R11.reuse, UR10, R22 ;  /* 0x0000000a0b0f7c24 */ /* 0x050fe4000f8e0216 */
[----:B-----5:R-:W-:Y:S01]  /*0d20*/  IMAD R23, R11, UR10, R28 ;  /* 0x0000000a0b177c24 */ /* 0x020fe2000f8e021c */
[----:B------:R-:W2:Y:S01]  /*0d30*/  LDG.E R19, desc[UR8][R18.64] ;  /* 0x0000000812137981 */ /* 0x000ea2000c1e1900 */
[----:B------:R-:W-:-:S04]  /*0d40*/  IMAD.WIDE.U32 R16, R17, 0x4, R12 ;  /* 0x0000000411107825 */ /* 0x000fc800078e000c */
[--C-:B------:R-:W-:Y:S02]  /*0d50*/  IMAD.WIDE.U32 R14, R15, 0x4, R12.reuse ;  /* 0x000000040f0e7825 */ /* 0x100fe400078e000c */
[----:B------:R-:W2:Y:S02]  /*0d60*/  LDG.E R16, desc[UR8][R16.64] ;  /* 0x0000000810107981 */ /* 0x000ea4000c1e1900 */
[----:B------:R-:W-:Y:S02]  /*0d70*/  IMAD.WIDE.U32 R12, R23, 0x4, R12 ;  /* 0x00000004170c7825 */ /* 0x000fe400078e000c */
[----:B------:R-:W3:Y:S04]  /*0d80*/  LDG.E R15, desc[UR8][R14.64] ;  /* 0x000000080e0f7981 */ /* 0x000ee8000c1e1900 */
[----:B------:R-:W3:Y:S01]  /*0d90*/  LDG.E R12, desc[UR8][R12.64] ;  /* 0x000000080c0c7981 */ /* 0x000ee2000c1e1900 */
[----:B------:R-:W-:-:S02]  /*0da0*/  IADD3 R24, PT, PT, R24, 0x4, RZ ;  /* 0x0000000418187810 */ /* 0x000fc40007ffe0ff */
[----:B--2---:R-:W-:-:S04]  /*0db0*/  IADD3 R26, PT, PT, R16, R19, R26 ;  /* 0x00000013101a7210 */ /* 0x004fc80007ffe01a */
[----:B---3--:R-:W-:-:S07]  /*0dc0*/  IADD3 R26, PT, PT, R12, R15, R26 ;  /* 0x0000000f0c1a7210 */ /* 0x008fce0007ffe01a */
.L_x_15:
[----:B------:R-:W-:Y:S05]  /*0dd0*/  @!P3 BRA `(.L_x_13) ;  /* 0x000000000058b947 */ /* 0x000fea0003800000 */
[----:B------:R-:W0:Y:S01]  /*0de0*/  LDC.64 R14, c[0x0][0x388] ;  /* 0x0000e200ff0e7b82 */ /* 0x000e220000000a00 */
[----:B------:R-:W1:Y:S07]  /*0df0*/  LDCU UR10, c[0x0][0x398] ;  /* 0x00007300ff0a77ac */ /* 0x000e6e0008000800 */
[----:B------:R-:W2:Y:S01]  /*0e00*/  LDC.64 R12, c[0x0][0x380] ;  /* 0x0000e000ff0c7b82 */ /* 0x000ea20000000a00 */
[----:B0-----:R-:W-:-:S05]  /*0e10*/  IMAD.WIDE.U32 R14, R24, 0x4, R14 ;  /* 0x00000004180e7825 */ /* 0x001fca00078e000e */
[----:B------:R-:W1:Y:S01]  /*0e20*/  LDG.E R16, desc[UR8][R14.64] ;  /* 0x000000080e107981 */ /* 0x000e62000c1e1900 */
[----:B------:R-:W-:Y:S01]  /*0e30*/  ISETP.NE.AND P3, PT, R6, 0x1, PT ;  /* 0x000000010600780c */ /* 0x000fe20003f65270 */
[----:B-1----:R-:W-:-:S04]  /*0e40*/  IMAD R17, R11, UR10, R16 ;  /* 0x0000000a0b117c24 */ /* 0x002fc8000f8e0210 */
[----:B--2---:R-:W-:-:S06]  /*0e50*/  IMAD.WIDE.U32 R16, R17, 0x4, R12 ;  /* 0x0000000411107825 */ /* 0x004fcc00078e000c */
[----:B------:R-:W2:Y:S02]  /*0e60*/  LDG.E R17, desc[UR8][R16.64] ;  /* 0x0000000810117981 */ /* 0x000ea4000c1e1900 */
[----:B--2---:R-:W-:Y:S01]  /*0e70*/  IADD3 R26, PT, PT, R26, R17, RZ ;  /* 0x000000111a1a7210 */ /* 0x004fe20007ffe0ff */
[----:B------:R-:W-:Y:S06]  /*0e80*/  @!P3 BRA `(.L_x_13) ;  /* 0x00000000002cb947 */ /* 0x000fec0003800000 */
[----:B------:R-:W-:Y:S01]  /*0e90*/  ISETP.NE.AND P3, PT, R6, 0x2, PT ;  /* 0x000000020600780c */ /* 0x000fe20003f65270 */
[----:B------:R-:W2:-:S12]  /*0ea0*/  LDG.E R16, desc[UR8][R14.64+0x4] ;  /* 0x000004080e107981 */ /* 0x000e98000c1e1900 */
[----:B------:R-:W3:Y:S01]  /*0eb0*/  @P3 LDG.E R18, desc[UR8][R14.64+0x8] ;  /* 0x000008080e123981 */ /* 0x000ee2000c1e1900 */
[----:B--2---:R-:W-:-:S04]  /*0ec0*/  IMAD R17, R11, UR10, R16 ;  /* 0x0000000a0b117c24 */ /* 0x004fc8000f8e0210 */
[----:B------:R-:W-:-:S06]  /*0ed0*/  IMAD.WIDE.U32 R16, R17, 0x4, R12 ;  /* 0x0000000411107825 */ /* 0x000fcc00078e000c */
[----:B------:R-:W2:Y:S01]  /*0ee0*/  LDG.E R17, desc[UR8][R16.64] ;  /* 0x0000000810117981 */ /* 0x000ea2000c1e1900 */
[----:B---3--:R-:W-:-:S04]  /*0ef0*/  @P3 IMAD R11, R11, UR10, R18 ;  /* 0x0000000a0b0b3c24 */ /* 0x008fc8000f8e0212 */
[----:B------:R-:W-:-:S06]  /*0f00*/  @P3 IMAD.WIDE.U32 R12, R11, 0x4, R12 ;  /* 0x000000040b0c3825 */ /* 0x000fcc00078e000c */
[----:B------:R-:W3:Y:S01]  /*0f10*/  @P3 LDG.E R13, desc[UR8][R12.64] ;  /* 0x000000080c0d3981 */ /* 0x000ee2000c1e1900 */
[----:B--2---:R-:W-:-:S04]  /*0f20*/  IADD3 R26, PT, PT, R26, R17, RZ ;  /* 0x000000111a1a7210 */ /* 0x004fc80007ffe0ff */
[----:B---3--:R-:W-:-:S07]  /*0f30*/  @P3 IADD3 R26, PT, PT, R26, R13, RZ ;  /* 0x0000000d1a1a3210 */ /* 0x008fce0007ffe0ff */
.L_x_13:
[----:B------:R-:W-:Y:S02]  /*0f40*/  ISETP.NE.AND P3, PT, R26, R9, PT ;  /* 0x000000091a00720c */ /* 0x000fe40003f65270 */
[----:B------:R-:W-:-:S11]  /*0f50*/  IADD3 R9, PT, PT, R8, 0x1, RZ ;  /* 0x0000000108097810 */ /* 0x000fd60007ffe0ff */
[----:B------:R-:W-:-:S04]  /*0f60*/  @P3 IADD3 R9, PT, PT, R8, RZ, RZ ;  /* 0x000000ff08093210 */ /* 0x000fc80007ffe0ff */
[----:B------:R-:W-:Y:S01]  /*0f70*/  MOV R8, R9 ;  /* 0x0000000900087202 */ /* 0x000fe20000000f00 */
[----:B------:R-:W-:Y:S06]  /*0f80*/  @!P2 BRA `(.L_x_16) ;  /* 0xfffffff40004a947 */ /* 0x000fec000383ffff */
.L_x_10:
[----:B------:R-:W-:Y:S05]  /*0f90*/  BSYNC.RECONVERGENT B0 ;  /* 0x0000000000007941 */ /* 0x000fea0003800200 */
.L_x_9:
[----:B------:R-:W0:Y:S01]  /*0fa0*/  LDC.64 R10, c[0x0][0x390] ;  /* 0x0000e400ff0a7b82 */ /* 0x000e220000000a00 */
[----:B------:R-:W-:Y:S01]  /*0fb0*/  IMAD R9, R3, UR4, R0 ;  /* 0x0000000403097c24 */ /* 0x000fe2000f8e0200 */
[----:B------:R-:W1:Y:S01]  /*0fc0*/  LDCU UR7, c[0x0][0x3a4] ;  /* 0x00007480ff0777ac */ /* 0x000e620008000800 */
[----:B------:R-:W-:-:S04]  /*0fd0*/  UIADD3 UR4, UPT, UPT, UR4, 0x1, URZ ;  /* 0x0000000104047890 */ /* 0x000fc8000fffe0ff */
[----:B-1----:R-:W-:Y:S01]  /*0fe0*/  UISETP.NE.AND UP0, UPT, UR4, UR7, UPT ;  /* 0x000000070400728c */ /* 0x002fe2000bf05270 */
[----:B0-----:R-:W-:-:S05]  /*0ff0*/  IMAD.WIDE R10, R9, 0x4, R10 ;  /* 0x00000004090a7825 */ /* 0x001fca00078e020a */
[----:B------:R0:W-:Y:S03]  /*1000*/  STG.E desc[UR8][R10.64], R8 ;  /* 0x000000080a007986 */ /* 0x0001e6000c101908 */
[----:B------:R-:W-:Y:S05]  /*1010*/  BRA.U UP0, `(.L_x_17) ;  /* 0xfffffff100c07547 */ /* 0x000fea000b83ffff */
[----:B------:R-:W-:Y:S05]  /*1020*/  EXIT ;  /* 0x000000000000794d */ /* 0x000fea0003800000 */
.L_x_18:
        /* <DEDUP_REMOVED lines=13> */
.L_x_25:


//--------------------- .text.count_frequency     --------------------------
	.section	.text.count_frequency,"ax",@progbits
	.align	128
        .global         count_frequency
        .type           count_frequency,@function
        .size           count_frequency,(.L_x_26 - count_frequency)
        .other          count_frequency,@"STO_CUDA_ENTRY STV_DEFAULT"
count_frequency:
.text.count_frequency:
        /* <DEDUP_REMOVED lines=8> */
[----:B------:R-:W0:Y:S01]  /*0080*/  LDCU UR6, c[0x0][0x370] ;  /* 0x00006e00ff0677ac */ /* 0x000e220008000800 */
[----:B------:R-:W1:Y:S01]  /*0090*/  LDCU UR5, c[0x0][0x394] ;  /* 0x00007280ff0577ac */ /* 0x000e620008000800 */
[----:B------:R-:W2:Y:S01]  /*00a0*/  LDCU.64 UR8, c[0x0][0x358] ;  /* 0x00006b00ff0877ac */ /* 0x000ea20008000a00 */
[----:B------:R-:W3:Y:S01]  /*00b0*/  LDCU UR7, c[0x0][0x390] ;  /* 0x00007200ff0777ac */ /* 0x000ee20008000800 */
[----:B0-----:R-:W-:Y:S01]  /*00c0*/  IMAD R9, R9, UR6, RZ ;  /* 0x0000000609097c24 */ /* 0x001fe2000f8e02ff */
[----:B-1----:R-:W-:-:S12]  /*00d0*/  UIMAD UR4, UR4, UR5, URZ ;  /* 0x00000005040472a4 */ /* 0x002fd8000f8e02ff */
.L_x_22:
[----:B------:R-:W0:Y:S01]  /*00e0*/  LDC.64 R6, c[0x0][0x388] ;  /* 0x0000e200ff067b82 */ /* 0x000e220000000a00 */
[----:B------:R-:W-:Y:S01]  /*00f0*/  ISETP.GE.U32.AND P0, PT, R0, UR4, PT ;  /* 0x0000000400007c0c */ /* 0x000fe2000bf06070 */
[----:B------:R-:W-:Y:S01]  /*0100*/  BSSY.RECONVERGENT B0, `(.L_x_19) ;  /* 0x000000c000007945 */ /* 0x000fe20003800200 */
[----:B------:R-:W-:-:S11]  /*0110*/  IMAD.MOV.U32 R11, RZ, RZ, RZ ;  /* 0x000000ffff0b7224 */ /* 0x000fd600078e00ff */
[----:B------:R-:W-:Y:S05]  /*0120*/  @P0 BRA `(.L_x_20) ;  /* 0x0000000000240947 */ /* 0x000fea0003800000 */
[----:B------:R-:W1:Y:S01]  /*0130*/  LDC.64 R4, c[0x0][0x380] ;  /* 0x0000e000ff047b82 */ /* 0x000e620000000a00 */
[----:B------:R-:W-:Y:S01]  /*0140*/  IMAD.MOV.U32 R11, RZ, RZ, RZ ;  /* 0x000000ffff0b7224 */ /* 0x000fe200078e00ff */
[----:B------:R-:W-:-:S07]  /*0150*/  MOV R13, R0 ;  /* 0x00000000000d7202 */ /* 0x000fce0000000f00 */
.L_x_21:
[----:B-1----:R-:W-:-:S06]  /*0160*/  IMAD.WIDE R2, R13, 0x4, R4 ;  /* 0x000000040d027825 */ /* 0x002fcc00078e0204 */
[----:B--2---:R-:W2:Y:S01]  /*0170*/  LDG.E R2, desc[UR8][R2.64] ;  /* 0x0000000802027981 */ /* 0x004ea2000c1e1900 */
[----:B---3--:R-:W-:-:S05]  /*0180*/  VIADD R13, R13, UR7 ;  /* 0x000000070d0d7c36 */ /* 0x008fca0008000000 */
[----:B------:R-:W-:Y:S02]  /*0190*/  ISETP.GE.U32.AND P0, PT, R13, UR4, PT ;  /* 0x000000040d007c0c */ /* 0x000fe4000bf06070 */
[----:B--2---:R-:W-:-:S11]  /*01a0*/  IADD3 R11, PT, PT, R2, R11, RZ ;  /* 0x0000000b020b7210 */ /* 0x004fd60007ffe0ff */
[----:B------:R-:W-:Y:S05]  /*01b0*/  @!P0 BRA `(.L_x_21) ;  /* 0xfffffffc00e88947 */ /* 0x000fea000383ffff */
.L_x_20:
[----:B--23--:R-:W-:Y:S05]  /*01c0*/  BSYNC.RECONVERGENT B0 ;  /* 0x0000000000007941 */ /* 0x00cfea0003800200 */
.L_x_19:
[----:B------:R-:W1:Y:S01]  /*01d0*/  LDCU UR5, c[0x0][0x390] ;  /* 0x00007200ff0577ac */ /* 0x000e620008000800 */
[----:B0-----:R-:W-:Y:S01]  /*01e0*/  IMAD.WIDE R2, R0, 0x4, R6 ;  /* 0x0000000400027825 */ /* 0x001fe200078e0206 */
[----:B------:R-:W-:-:S04]  /*01f0*/  IADD3 R0, PT, PT, R9, R0, RZ ;  /* 0x0000000009007210 */ /* 0x000fc80007ffe0ff */
[----:B------:R0:W-:Y:S01]  /*0200*/  STG.E desc[UR8][R2.64], R11 ;  /* 0x0000000b02007986 */ /* 0x0001e2000c101908 */
[----:B-1----:R-:W-:-:S13]  /*0210*/  ISETP.GE.U32.AND P0, PT, R0, UR5, PT ;  /* 0x0000000500007c0c */ /* 0x002fda000bf06070 */
[----:B0-----:R-:W-:Y:S05]  /*0220*/  @!P0 BRA `(.L_x_22) ;  /* 0xfffffffc00ac8947 */ /* 0x001fea000383ffff */
[----:B------:R-:W-:Y:S05]  /*0230*/  EXIT ;  /* 0x000000000000794d */ /* 0x000fea0003800000 */
.L_x_23:
        /* <DEDUP_REMOVED lines=12> */
.L_x_26:


//--------------------- .nv.shared.reserved.0     --------------------------
	.section	.nv.shared.reserved.0,"aw",@nobits
	.weak		__nv_reservedSMEM_offset_0_alias
	.size		__nv_reservedSMEM_offset_0_alias, 0, 64
	.other		__nv_reservedSMEM_offset_0_alias,@"STO_CUDA_RESERVED_SHARED STV_DEFAULT"
__nv_reservedSMEM_offset_0_alias:
	.zero		0
	.zero		64


//--------------------- .nv.constant0.count_frequency_table --------------------------
	.section	.nv.constant0.count_frequency_table,"a",@progbits
	.sectionflags	@""
	.align	4
.nv.constant0.count_frequency_table:
	.zero		920


//--------------------- .nv.constant0.count_frequency_matrix --------------------------
	.section	.nv.constant0.count_frequency_matrix,"a",@progbits
	.sectionflags	@""
	.align	4
.nv.constant0.count_frequency_matrix:
	.zero		936


//--------------------- .nv.constant0.count_frequency --------------------------
	.section	.nv.constant0.count_frequency,"a",@progbits
	.sectionflags	@""
	.align	4
.nv.constant0.count_frequency:
	.zero		920


//--------------------- SYMBOLS --------------------------

	.type		.nv.reservedSmem.offset0,@object
	.size		.nv.reservedSmem.offset0,0x4
